//
// Generated by NVIDIA NVVM Compiler
//
// Compiler Build ID: CL-36424714
// Cuda compilation tools, release 13.0, V13.0.88
// Based on NVVM 20.0.0
//

.version 9.0
.target sm_100
.address_size 64

	// .globl	_Z3SDHPfS_S_P10hist_entryifi
.extern .shared .align 16 .b8 shared_h[];

.visible .entry _Z3SDHPfS_S_P10hist_entryifi(
	.param .u64 .ptr .align 1 _Z3SDHPfS_S_P10hist_entryifi_param_0,
	.param .u64 .ptr .align 1 _Z3SDHPfS_S_P10hist_entryifi_param_1,
	.param .u64 .ptr .align 1 _Z3SDHPfS_S_P10hist_entryifi_param_2,
	.param .u64 .ptr .align 1 _Z3SDHPfS_S_P10hist_entryifi_param_3,
	.param .u32 _Z3SDHPfS_S_P10hist_entryifi_param_4,
	.param .f32 _Z3SDHPfS_S_P10hist_entryifi_param_5,
	.param .u32 _Z3SDHPfS_S_P10hist_entryifi_param_6
)
{
	.reg .pred 	%p<31>;
	.reg .b32 	%r<110>;
	.reg .b32 	%f<89>;
	.reg .b64 	%rd<44>;

	ld.param.u64 	%rd8, [_Z3SDHPfS_S_P10hist_entryifi_param_0];
	ld.param.u64 	%rd9, [_Z3SDHPfS_S_P10hist_entryifi_param_1];
	ld.param.u64 	%rd10, [_Z3SDHPfS_S_P10hist_entryifi_param_2];
	ld.param.u64 	%rd7, [_Z3SDHPfS_S_P10hist_entryifi_param_3];
	ld.param.u32 	%r25, [_Z3SDHPfS_S_P10hist_entryifi_param_4];
	ld.param.f32 	%f11, [_Z3SDHPfS_S_P10hist_entryifi_param_5];
	ld.param.u32 	%r26, [_Z3SDHPfS_S_P10hist_entryifi_param_6];
	cvta.to.global.u64 	%rd1, %rd10;
	cvta.to.global.u64 	%rd2, %rd9;
	cvta.to.global.u64 	%rd3, %rd8;
	mov.u32 	%r1, %tid.x;
	mov.u32 	%r27, %ctaid.x;
	mov.u32 	%r28, %ntid.x;
	mad.lo.s32 	%r2, %r27, %r28, %r1;
	shr.u32 	%r29, %r25, 31;
	add.s32 	%r30, %r25, %r29;
	shr.s32 	%r3, %r30, 1;
	shl.b32 	%r31, %r1, 2;
	mov.u32 	%r108, shared_h;
	add.s32 	%r33, %r108, %r31;
	mov.b32 	%r34, 0;
	st.shared.u32 	[%r33], %r34;
	bar.sync 	0;
	setp.ge.s32 	%p2, %r2, %r25;
	@%p2 bra 	$L__BB0_27;
	setp.lt.s32 	%p3, %r25, 2;
	@%p3 bra 	$L__BB0_24;
	mul.wide.s32 	%rd11, %r2, 4;
	add.s64 	%rd12, %rd3, %rd11;
	ld.global.f32 	%f1, [%rd12];
	add.s64 	%rd13, %rd2, %rd11;
	ld.global.f32 	%f2, [%rd13];
	add.s64 	%rd14, %rd1, %rd11;
	ld.global.f32 	%f3, [%rd14];
	and.b32  	%r36, %r25, 1;
	setp.eq.b32 	%p4, %r36, 1;
	not.pred 	%p5, %p4;
	setp.ge.s32 	%p6, %r2, %r3;
	and.pred  	%p1, %p5, %p6;
	add.s32 	%r37, %r3, -1;
	and.b32  	%r4, %r3, 3;
	setp.lt.u32 	%p7, %r37, 3;
	mov.b32 	%r107, 1;
	@%p7 bra 	$L__BB0_14;
	and.b32  	%r5, %r3, 1073741820;
	neg.s32 	%r103, %r3;
	mov.b32 	%r105, 1;
	mov.b32 	%r104, 2;
	mov.u32 	%r102, %r2;
$L__BB0_4:
	.pragma "nounroll";
	add.s32 	%r40, %r102, 1;
	rem.s32 	%r41, %r40, %r25;
	mul.wide.s32 	%rd15, %r41, 4;
	add.s64 	%rd16, %rd3, %rd15;
	ld.global.f32 	%f12, [%rd16];
	sub.f32 	%f13, %f1, %f12;
	add.s64 	%rd17, %rd2, %rd15;
	ld.global.f32 	%f14, [%rd17];
	sub.f32 	%f15, %f2, %f14;
	mul.f32 	%f16, %f15, %f15;
	fma.rn.f32 	%f17, %f13, %f13, %f16;
	add.s64 	%rd18, %rd1, %rd15;
	ld.global.f32 	%f18, [%rd18];
	sub.f32 	%f19, %f3, %f18;
	fma.rn.f32 	%f20, %f19, %f19, %f17;
	sqrt.rn.f32 	%f21, %f20;
	cvt.rzi.s32.f32 	%r42, %f21;
	cvt.rn.f32.s32 	%f4, %r42;
	setp.eq.s32 	%p8, %r103, -1;
	and.pred  	%p9, %p8, %p1;
	@%p9 bra 	$L__BB0_6;
	div.rn.f32 	%f22, %f4, %f11;
	cvt.rzi.s32.f32 	%r43, %f22;
	shl.b32 	%r44, %r43, 2;
	add.s32 	%r46, %r108, %r44;
	atom.shared.add.u32 	%r47, [%r46], 1;
$L__BB0_6:
	add.s32 	%r48, %r105, 1;
	add.s32 	%r49, %r102, 2;
	rem.s32 	%r50, %r49, %r25;
	mul.wide.s32 	%rd19, %r50, 4;
	add.s64 	%rd20, %rd3, %rd19;
	ld.global.f32 	%f23, [%rd20];
	sub.f32 	%f24, %f1, %f23;
	add.s64 	%rd21, %rd2, %rd19;
	ld.global.f32 	%f25, [%rd21];
	sub.f32 	%f26, %f2, %f25;
	mul.f32 	%f27, %f26, %f26;
	fma.rn.f32 	%f28, %f24, %f24, %f27;
	add.s64 	%rd22, %rd1, %rd19;
	ld.global.f32 	%f29, [%rd22];
	sub.f32 	%f30, %f3, %f29;
	fma.rn.f32 	%f31, %f30, %f30, %f28;
	sqrt.rn.f32 	%f32, %f31;
	cvt.rzi.s32.f32 	%r51, %f32;
	cvt.rn.f32.s32 	%f5, %r51;
	setp.eq.s32 	%p10, %r48, %r3;
	and.pred  	%p11, %p10, %p1;
	@%p11 bra 	$L__BB0_8;
	div.rn.f32 	%f33, %f5, %f11;
	cvt.rzi.s32.f32 	%r52, %f33;
	shl.b32 	%r53, %r52, 2;
	add.s32 	%r55, %r108, %r53;
	atom.shared.add.u32 	%r56, [%r55], 1;
$L__BB0_8:
	add.s32 	%r57, %r105, 2;
	add.s32 	%r58, %r102, 3;
	rem.s32 	%r59, %r58, %r25;
	mul.wide.s32 	%rd23, %r59, 4;
	add.s64 	%rd24, %rd3, %rd23;
	ld.global.f32 	%f34, [%rd24];
	sub.f32 	%f35, %f1, %f34;
	add.s64 	%rd25, %rd2, %rd23;
	ld.global.f32 	%f36, [%rd25];
	sub.f32 	%f37, %f2, %f36;
	mul.f32 	%f38, %f37, %f37;
	fma.rn.f32 	%f39, %f35, %f35, %f38;
	add.s64 	%rd26, %rd1, %rd23;
	ld.global.f32 	%f40, [%rd26];
	sub.f32 	%f41, %f3, %f40;
	fma.rn.f32 	%f42, %f41, %f41, %f39;
	sqrt.rn.f32 	%f43, %f42;
	cvt.rzi.s32.f32 	%r60, %f43;
	cvt.rn.f32.s32 	%f6, %r60;
	setp.eq.s32 	%p12, %r57, %r3;
	and.pred  	%p13, %p12, %p1;
	@%p13 bra 	$L__BB0_10;
	div.rn.f32 	%f44, %f6, %f11;
	cvt.rzi.s32.f32 	%r61, %f44;
	shl.b32 	%r62, %r61, 2;
	add.s32 	%r64, %r108, %r62;
	atom.shared.add.u32 	%r65, [%r64], 1;
$L__BB0_10:
	add.s32 	%r11, %r105, 3;
	add.s32 	%r102, %r102, 4;
	rem.s32 	%r66, %r102, %r25;
	mul.wide.s32 	%rd27, %r66, 4;
	add.s64 	%rd28, %rd3, %rd27;
	ld.global.f32 	%f45, [%rd28];
	sub.f32 	%f46, %f1, %f45;
	add.s64 	%rd29, %rd2, %rd27;
	ld.global.f32 	%f47, [%rd29];
	sub.f32 	%f48, %f2, %f47;
	mul.f32 	%f49, %f48, %f48;
	fma.rn.f32 	%f50, %f46, %f46, %f49;
	add.s64 	%rd30, %rd1, %rd27;
	ld.global.f32 	%f51, [%rd30];
	sub.f32 	%f52, %f3, %f51;
	fma.rn.f32 	%f53, %f52, %f52, %f50;
	sqrt.rn.f32 	%f54, %f53;
	cvt.rzi.s32.f32 	%r67, %f54;
	cvt.rn.f32.s32 	%f7, %r67;
	setp.eq.s32 	%p14, %r11, %r3;
	and.pred  	%p15, %p14, %p1;
	@%p15 bra 	$L__BB0_12;
	div.rn.f32 	%f55, %f7, %f11;
	cvt.rzi.s32.f32 	%r68, %f55;
	shl.b32 	%r69, %r68, 2;
	add.s32 	%r71, %r108, %r69;
	atom.shared.add.u32 	%r72, [%r71], 1;
$L__BB0_12:
	add.s32 	%r105, %r105, 4;
	add.s32 	%r104, %r104, 4;
	add.s32 	%r103, %r103, 4;
	setp.ne.s32 	%p16, %r11, %r5;
	@%p16 bra 	$L__BB0_4;
	add.s32 	%r107, %r104, -1;
$L__BB0_14:
	setp.eq.s32 	%p17, %r4, 0;
	@%p17 bra 	$L__BB0_24;
	setp.eq.s32 	%p18, %r4, 1;
	@%p18 bra 	$L__BB0_21;
	add.s32 	%r18, %r107, %r2;
	rem.s32 	%r73, %r18, %r25;
	mul.wide.s32 	%rd31, %r73, 4;
	add.s64 	%rd32, %rd3, %rd31;
	ld.global.f32 	%f56, [%rd32];
	sub.f32 	%f57, %f1, %f56;
	add.s64 	%rd33, %rd2, %rd31;
	ld.global.f32 	%f58, [%rd33];
	sub.f32 	%f59, %f2, %f58;
	mul.f32 	%f60, %f59, %f59;
	fma.rn.f32 	%f61, %f57, %f57, %f60;
	add.s64 	%rd34, %rd1, %rd31;
	ld.global.f32 	%f62, [%rd34];
	sub.f32 	%f63, %f3, %f62;
	fma.rn.f32 	%f64, %f63, %f63, %f61;
	sqrt.rn.f32 	%f65, %f64;
	cvt.rzi.s32.f32 	%r74, %f65;
	cvt.rn.f32.s32 	%f8, %r74;
	setp.eq.s32 	%p19, %r107, %r3;
	and.pred  	%p20, %p19, %p1;
	@%p20 bra 	$L__BB0_18;
	div.rn.f32 	%f66, %f8, %f11;
	cvt.rzi.s32.f32 	%r75, %f66;
	shl.b32 	%r76, %r75, 2;
	add.s32 	%r78, %r108, %r76;
	atom.shared.add.u32 	%r79, [%r78], 1;
$L__BB0_18:
	add.s32 	%r80, %r107, 1;
	add.s32 	%r81, %r18, 1;
	rem.s32 	%r82, %r81, %r25;
	mul.wide.s32 	%rd35, %r82, 4;
	add.s64 	%rd36, %rd3, %rd35;
	ld.global.f32 	%f67, [%rd36];
	sub.f32 	%f68, %f1, %f67;
	add.s64 	%rd37, %rd2, %rd35;
	ld.global.f32 	%f69, [%rd37];
	sub.f32 	%f70, %f2, %f69;
	mul.f32 	%f71, %f70, %f70;
	fma.rn.f32 	%f72, %f68, %f68, %f71;
	add.s64 	%rd38, %rd1, %rd35;
	ld.global.f32 	%f73, [%rd38];
	sub.f32 	%f74, %f3, %f73;
	fma.rn.f32 	%f75, %f74, %f74, %f72;
	sqrt.rn.f32 	%f76, %f75;
	cvt.rzi.s32.f32 	%r83, %f76;
	cvt.rn.f32.s32 	%f9, %r83;
	setp.eq.s32 	%p21, %r80, %r3;
	and.pred  	%p22, %p21, %p1;
	@%p22 bra 	$L__BB0_20;
	div.rn.f32 	%f77, %f9, %f11;
	cvt.rzi.s32.f32 	%r84, %f77;
	shl.b32 	%r85, %r84, 2;
	add.s32 	%r87, %r108, %r85;
	atom.shared.add.u32 	%r88, [%r87], 1;
$L__BB0_20:
	add.s32 	%r107, %r107, 2;
$L__BB0_21:
	and.b32  	%r89, %r3, 1;
	setp.eq.b32 	%p23, %r89, 1;
	not.pred 	%p24, %p23;
	@%p24 bra 	$L__BB0_24;
	add.s32 	%r90, %r107, %r2;
	rem.s32 	%r91, %r90, %r25;
	mul.wide.s32 	%rd39, %r91, 4;
	add.s64 	%rd40, %rd3, %rd39;
	ld.global.f32 	%f78, [%rd40];
	sub.f32 	%f79, %f1, %f78;
	add.s64 	%rd41, %rd2, %rd39;
	ld.global.f32 	%f80, [%rd41];
	sub.f32 	%f81, %f2, %f80;
	mul.f32 	%f82, %f81, %f81;
	fma.rn.f32 	%f83, %f79, %f79, %f82;
	add.s64 	%rd42, %rd1, %rd39;
	ld.global.f32 	%f84, [%rd42];
	sub.f32 	%f85, %f3, %f84;
	fma.rn.f32 	%f86, %f85, %f85, %f83;
	sqrt.rn.f32 	%f87, %f86;
	cvt.rzi.s32.f32 	%r92, %f87;
	cvt.rn.f32.s32 	%f88, %r92;
	div.rn.f32 	%f10, %f88, %f11;
	setp.eq.s32 	%p25, %r107, %r3;
	and.pred  	%p26, %p25, %p1;
	@%p26 bra 	$L__BB0_24;
	cvt.rzi.s32.f32 	%r93, %f10;
	shl.b32 	%r94, %r93, 2;
	add.s32 	%r96, %r108, %r94;
	atom.shared.add.u32 	%r97, [%r96], 1;
$L__BB0_24:
	bar.sync 	0;
	setp.lt.s32 	%p27, %r26, 1;
	setp.ne.s32 	%p28, %r1, 0;
	or.pred  	%p29, %p28, %p27;
	@%p29 bra 	$L__BB0_27;
	cvta.to.global.u64 	%rd43, %rd7;
	mov.b32 	%r109, 0;
$L__BB0_26:
	ld.shared.u32 	%r100, [%r108];
	atom.global.add.u32 	%r101, [%rd43], %r100;
	add.s32 	%r109, %r109, 1;
	add.s32 	%r108, %r108, 4;
	add.s64 	%rd43, %rd43, 4;
	setp.lt.s32 	%p30, %r109, %r26;
	@%p30 bra 	$L__BB0_26;
$L__BB0_27:
	ret;

}


// ===== COMPILED SASS (sm_100) =====

	.target	sm_100

	.elftype	@"ET_EXEC"


//--------------------- .note.nv.tkinfo           --------------------------
	.section	.note.nv.tkinfo,"",@"SHT_NOTE"
	.sectionflags	@"SHF_NOTE_NV_TKINFO"
	.tkinfo
        /*0018*/ 	.word	0x00000002
        /*0030*/ 	.string	""
        /*0030*/ 	.string	"ptxas"
        /*0030*/ 	.string	"Cuda compilation tools, release 13.0, V13.0.88"
        /*0030*/ 	.string	"Build cuda_13.0.r13.0/compiler.36424714_0"
        /*0030*/ 	.string	"-arch sm_100 -m 64 "



//--------------------- .note.nv.cuinfo           --------------------------
	.section	.note.nv.cuinfo,"",@"SHT_NOTE"
	.sectionflags	@"SHF_NOTE_NV_CUINFO"
        /*0018*/ 	.short	0x0002
        /*001a*/ 	.short	0x0064
        /*001c*/ 	.short	0x0082
	.zero		2


//--------------------- .nv.info                  --------------------------
	.section	.nv.info,"",@"SHT_CUDA_INFO"
	.align	4


	//----- nvinfo : EIATTR_REGCOUNT
	.align		4
        /*0000*/ 	.byte	0x04, 0x2f
        /*0002*/ 	.short	(.L_1 - .L_0)
	.align		4
.L_0:
        /*0004*/ 	.word	index@(_Z3SDHPfS_S_P10hist_entryifi)
        /*0008*/ 	.word	0x00000020


	//----- nvinfo : EIATTR_FRAME_SIZE
	.align		4
.L_1:
        /*000c*/ 	.byte	0x04, 0x11
        /*000e*/ 	.short	(.L_3 - .L_2)
	.align		4
.L_2:
        /*0010*/ 	.word	index@($__internal_1_$__cuda_sm3x_div_rn_noftz_f32_slowpath)
        /*0014*/ 	.word	0x00000000


	//----- nvinfo : EIATTR_FRAME_SIZE
	.align		4
.L_3:
        /*0018*/ 	.byte	0x04, 0x11
        /*001a*/ 	.short	(.L_5 - .L_4)
	.align		4
.L_4:
        /*001c*/ 	.word	index@($__internal_0_$__cuda_sm20_sqrt_rn_f32_slowpath)
        /*0020*/ 	.word	0x00000000


	//----- nvinfo : EIATTR_FRAME_SIZE
	.align		4
.L_5:
        /*0024*/ 	.byte	0x04, 0x11
        /*0026*/ 	.short	(.L_7 - .L_6)
	.align		4
.L_6:
        /*0028*/ 	.word	index@(_Z3SDHPfS_S_P10hist_entryifi)
        /*002c*/ 	.word	0x00000000


	//----- nvinfo : EIATTR_MIN_STACK_SIZE
	.align		4
.L_7:
        /*0030*/ 	.byte	0x04, 0x12
        /*0032*/ 	.short	(.L_9 - .L_8)
	.align		4
.L_8:
        /*0034*/ 	.word	index@(_Z3SDHPfS_S_P10hist_entryifi)
        /*0038*/ 	.word	0x00000000
.L_9:


//--------------------- .nv.compat                --------------------------
	.section	.nv.compat,"",@"SHT_CUDA_COMPAT_INFO"
	.align	4
        /*0000*/ 	.byte	0x02, 0x09, 0x00, 0x00, 0x02, 0x02, 0x01, 0x00, 0x02, 0x05, 0x05, 0x00, 0x03, 0x07, 0x01, 0x01
        /*0010*/ 	.byte	0x02, 0x03, 0x00, 0x00, 0x02, 0x06, 0x01, 0x00, 0x04, 0x0b, 0x08, 0x00, 0x01, 0x00, 0x00, 0x00
        /*0020*/ 	.byte	0x00, 0x00, 0x00, 0x00


//--------------------- .nv.info._Z3SDHPfS_S_P10hist_entryifi --------------------------
	.section	.nv.info._Z3SDHPfS_S_P10hist_entryifi,"",@"SHT_CUDA_INFO"
	.sectionflags	@""
	.align	4


	//----- nvinfo : EIATTR_CUDA_API_VERSION
	.align		4
        /*0000*/ 	.byte	0x04, 0x37
        /*0002*/ 	.short	(.L_11 - .L_10)
.L_10:
        /*0004*/ 	.word	0x00000082


	//----- nvinfo : EIATTR_KPARAM_INFO
	.align		4
.L_11:
        /*0008*/ 	.byte	0x04, 0x17
        /*000a*/ 	.short	(.L_13 - .L_12)
.L_12:
        /*000c*/ 	.word	0x00000000
        /*0010*/ 	.short	0x0006
        /*0012*/ 	.short	0x0028
        /*0014*/ 	.byte	0x00, 0xf0, 0x11, 0x00


	//----- nvinfo : EIATTR_KPARAM_INFO
	.align		4
.L_13:
        /*0018*/ 	.byte	0x04, 0x17
        /*001a*/ 	.short	(.L_15 - .L_14)
.L_14:
        /*001c*/ 	.word	0x00000000
        /*0020*/ 	.short	0x0005
        /*0022*/ 	.short	0x0024
        /*0024*/ 	.byte	0x00, 0xf0, 0x11, 0x00


	//----- nvinfo : EIATTR_KPARAM_INFO
	.align		4
.L_15:
        /*0028*/ 	.byte	0x04, 0x17
        /*002a*/ 	.short	(.L_17 - .L_16)
.L_16:
        /*002c*/ 	.word	0x00000000
        /*0030*/ 	.short	0x0004
        /*0032*/ 	.short	0x0020
        /*0034*/ 	.byte	0x00, 0xf0, 0x11, 0x00


	//----- nvinfo : EIATTR_KPARAM_INFO
	.align		4
.L_17:
        /*0038*/ 	.byte	0x04, 0x17
        /*003a*/ 	.short	(.L_19 - .L_18)
.L_18:
        /*003c*/ 	.word	0x00000000
        /*0040*/ 	.short	0x0003
        /*0042*/ 	.short	0x0018
        /*0044*/ 	.byte	0x00, 0xf5, 0x21, 0x00


	//----- nvinfo : EIATTR_KPARAM_INFO
	.align		4
.L_19:
        /*0048*/ 	.byte	0x04, 0x17
        /*004a*/ 	.short	(.L_21 - .L_20)
.L_20:
        /*004c*/ 	.word	0x00000000
        /*0050*/ 	.short	0x0002
        /*0052*/ 	.short	0x0010
        /*0054*/ 	.byte	0x00, 0xf5, 0x21, 0x00


	//----- nvinfo : EIATTR_KPARAM_INFO
	.align		4
.L_21:
        /*0058*/ 	.byte	0x04, 0x17
        /*005a*/ 	.short	(.L_23 - .L_22)
.L_22:
        /*005c*/ 	.word	0x00000000
        /*0060*/ 	.short	0x0001
        /*0062*/ 	.short	0x0008
        /*0064*/ 	.byte	0x00, 0xf5, 0x21, 0x00


	//----- nvinfo : EIATTR_KPARAM_INFO
	.align		4
.L_23:
        /*0068*/ 	.byte	0x04, 0x17
        /*006a*/ 	.short	(.L_25 - .L_24)
.L_24:
        /*006c*/ 	.word	0x00000000
        /*0070*/ 	.short	0x0000
        /*0072*/ 	.short	0x0000
        /*0074*/ 	.byte	0x00, 0xf5, 0x21, 0x00


	//----- nvinfo : EIATTR_SPARSE_MMA_MASK
	.align		4
.L_25:
        /*0078*/ 	.byte	0x03, 0x50
        /*007a*/ 	.short	0x0000


	//----- nvinfo : EIATTR_MAXREG_COUNT
	.align		4
        /*007c*/ 	.byte	0x03, 0x1b
        /*007e*/ 	.short	0x00ff


	//----- nvinfo : EIATTR_NUM_BARRIERS
	.align		4
        /*0080*/ 	.byte	0x02, 0x4c
        /*0082*/ 	.byte	0x01
	.zero		1


	//----- nvinfo : EIATTR_MERCURY_ISA_VERSION
	.align		4
        /*0084*/ 	.byte	0x03, 0x5f
        /*0086*/ 	.short	0x0101


	//----- nvinfo : EIATTR_INT_WARP_WIDE_INSTR_OFFSETS
	.align		4
        /*0088*/ 	.byte	0x04, 0x31
        /*008a*/ 	.short	(.L_27 - .L_26)


	//   ....[0]....
.L_26:
        /*008c*/ 	.word	0x000025d0


	//   ....[1]....
        /*0090*/ 	.word	0x00002760


	//   ....[2]....
        /*0094*/ 	.word	0x00002890


	//----- nvinfo : EIATTR_VRC_CTA_INIT_COUNT
	.align		4
.L_27:
        /*0098*/ 	.byte	0x02, 0x4a
	.zero		1
	.zero		1


	//----- nvinfo : EIATTR_EXIT_INSTR_OFFSETS
	.align		4
        /*009c*/ 	.byte	0x04, 0x1c
        /*009e*/ 	.short	(.L_29 - .L_28)


	//   ....[0]....
.L_28:
        /*00a0*/ 	.word	0x000000d0


	//   ....[1]....
        /*00a4*/ 	.word	0x00002510


	//   ....[2]....
        /*00a8*/ 	.word	0x00002870


	//   ....[3]....
        /*00ac*/ 	.word	0x00002920


	//----- nvinfo : EIATTR_CRS_STACK_SIZE
	.align		4
.L_29:
        /*00b0*/ 	.byte	0x04, 0x1e
        /*00b2*/ 	.short	(.L_31 - .L_30)
.L_30:
        /*00b4*/ 	.word	0x00000000


	//----- nvinfo : EIATTR_CBANK_PARAM_SIZE
	.align		4
.L_31:
        /*00b8*/ 	.byte	0x03, 0x19
        /*00ba*/ 	.short	0x002c


	//----- nvinfo : EIATTR_PARAM_CBANK
	.align		4
        /*00bc*/ 	.byte	0x04, 0x0a
        /*00be*/ 	.short	(.L_33 - .L_32)
	.align		4
.L_32:
        /*00c0*/ 	.word	index@(.nv.constant0._Z3SDHPfS_S_P10hist_entryifi)
        /*00c4*/ 	.short	0x0380
        /*00c6*/ 	.short	0x002c


	//----- nvinfo : EIATTR_SW_WAR
	.align		4
.L_33:
        /*00c8*/ 	.byte	0x04, 0x36
        /*00ca*/ 	.short	(.L_35 - .L_34)
.L_34:
        /*00cc*/ 	.word	0x00000008
.L_35:


//--------------------- .nv.callgraph             --------------------------
	.section	.nv.callgraph,"",@"SHT_CUDA_CALLGRAPH"
	.align	4
	.sectionentsize	8
	.align		4
        /*0000*/ 	.word	0x00000000
	.align		4
        /*0004*/ 	.word	0xffffffff
	.align		4
        /*0008*/ 	.word	0x00000000
	.align		4
        /*000c*/ 	.word	0xfffffffe
	.align		4
        /*0010*/ 	.word	0x00000000
	.align		4
        /*0014*/ 	.word	0xfffffffd
	.align		4
        /*0018*/ 	.word	0x00000000
	.align		4
        /*001c*/ 	.word	0xfffffffc


//--------------------- .text._Z3SDHPfS_S_P10hist_entryifi --------------------------
	.section	.text._Z3SDHPfS_S_P10hist_entryifi,"ax",@progbits
	.align	128
        .global         _Z3SDHPfS_S_P10hist_entryifi
        .type           _Z3SDHPfS_S_P10hist_entryifi,@function
        .size           _Z3SDHPfS_S_P10hist_entryifi,(.L_x_72 - _Z3SDHPfS_S_P10hist_entryifi)
        .other          _Z3SDHPfS_S_P10hist_entryifi,@"STO_CUDA_ENTRY STV_DEFAULT"
_Z3SDHPfS_S_P10hist_entryifi:
.text._Z3SDHPfS_S_P10hist_entryifi:
[----:B------:R-:W-:Y:S01]  /*0000*/  LDC R1, c[0x0][0x37c] ;  /* 0x0000df00ff017b82 */ /* 0x000fe20000000800 */
[----:B------:R-:W0:Y:S07]  /*0010*/  S2R R2, SR_TID.X ;  /* 0x0000000000027919 */ /* 0x000e2e0000002100 */
[----:B------:R-:W1:Y:S01]  /*0020*/  S2UR UR5, SR_CgaCtaId ;  /* 0x00000000000579c3 */ /* 0x000e620000008800 */
[----:B------:R-:W-:-:S07]  /*0030*/  UMOV UR4, 0x400 ;  /* 0x0000040000047882 */ /* 0x000fce0000000000 */
[----:B------:R-:W2:Y:S08]  /*0040*/  S2UR UR6, SR_CTAID.X ;  /* 0x00000000000679c3 */ /* 0x000eb00000002500 */
[----:B------:R-:W2:Y:S08]  /*0050*/  LDC R3, c[0x0][0x360] ;  /* 0x0000d800ff037b82 */ /* 0x000eb00000000800 */
[----:B------:R-:W3:Y:S01]  /*0060*/  LDC R16, c[0x0][0x3a0] ;  /* 0x0000e800ff107b82 */ /* 0x000ee20000000800 */
[----:B-1----:R-:W-:-:S06]  /*0070*/  ULEA UR5, UR5, UR4, 0x18 ;  /* 0x0000000405057291 */ /* 0x002fcc000f8ec0ff */
[----:B0-----:R-:W-:-:S05]  /*0080*/  LEA R0, R2, UR5, 0x2 ;  /* 0x0000000502007c11 */ /* 0x001fca000f8e10ff */
[----:B------:R0:W-:Y:S01]  /*0090*/  STS [R0], RZ ;  /* 0x000000ff00007388 */ /* 0x0001e20000000800 */
[----:B--2---:R-:W-:Y:S01]  /*00a0*/  IMAD R3, R3, UR6, R2 ;  /* 0x0000000603037c24 */ /* 0x004fe2000f8e0202 */
[----:B------:R-:W-:Y:S04]  /*00b0*/  BAR.SYNC.DEFER_BLOCKING 0x0 ;  /* 0x0000000000007b1d */ /* 0x000fe80000010000 */
[----:B---3--:R-:W-:-:S13]  /*00c0*/  ISETP.GE.AND P0, PT, R3, R16, PT ;  /* 0x000000100300720c */ /* 0x008fda0003f06270 */
[----:B0-----:R-:W-:Y:S05]  /*00d0*/  @P0 EXIT ;  /* 0x000000000000094d */ /* 0x001fea0003800000 */
[----:B------:R-:W-:Y:S01]  /*00e0*/  ISETP.GE.AND P0, PT, R16, 0x2, PT ;  /* 0x000000021000780c */ /* 0x000fe20003f06270 */
[----:B------:R-:W0:-:S12]  /*00f0*/  LDCU.64 UR8, c[0x0][0x358] ;  /* 0x00006b00ff0877ac */ /* 0x000e180008000a00 */
[----:B------:R-:W-:Y:S05]  /*0100*/  @!P0 BRA `(.L_x_0) ;  /* 0x0000002000f08947 */ /* 0x000fea0003800000 */
[----:B------:R-:W1:Y:S08]  /*0110*/  LDC.64 R10, c[0x0][0x380] ;  /* 0x0000e000ff0a7b82 */ /* 0x000e700000000a00 */
[----:B------:R-:W2:Y:S08]  /*0120*/  LDC.64 R12, c[0x0][0x388] ;  /* 0x0000e200ff0c7b82 */ /* 0x000eb00000000a00 */
[----:B------:R-:W3:Y:S01]  /*0130*/  LDC.64 R14, c[0x0][0x390] ;  /* 0x0000e400ff0e7b82 */ /* 0x000ee20000000a00 */
[----:B-1----:R-:W-:-:S05]  /*0140*/  IMAD.WIDE R10, R3, 0x4, R10 ;  /* 0x00000004030a7825 */ /* 0x002fca00078e020a */
[----:B0-----:R0:W5:Y:S01]  /*0150*/  LDG.E R4, desc[UR8][R10.64] ;  /* 0x000000080a047981 */ /* 0x001162000c1e1900 */
[----:B--2---:R-:W-:-:S05]  /*0160*/  IMAD.WIDE R12, R3, 0x4, R12 ;  /* 0x00000004030c7825 */ /* 0x004fca00078e020c */
[----:B------:R0:W5:Y:S01]  /*0170*/  LDG.E R5, desc[UR8][R12.64] ;  /* 0x000000080c057981 */ /* 0x000162000c1e1900 */
[----:B---3--:R-:W-:-:S05]  /*0180*/  IMAD.WIDE R14, R3, 0x4, R14 ;  /* 0x00000004030e7825 */ /* 0x008fca00078e020e */
[----:B------:R0:W5:Y:S01]  /*0190*/  LDG.E R6, desc[UR8][R14.64] ;  /* 0x000000080e067981 */ /* 0x000162000c1e1900 */
[----:B------:R-:W-:Y:S01]  /*01a0*/  LEA.HI R8, R16, R16, RZ, 0x1 ;  /* 0x0000001010087211 */ /* 0x000fe200078f08ff */
[----:B------:R-:W1:Y:S03]  /*01b0*/  LDC R0, c[0x0][0x3a4] ;  /* 0x0000e900ff007b82 */ /* 0x000e660000000800 */
[----:B------:R-:W-:-:S04]  /*01c0*/  SHF.R.S32.HI R8, RZ, 0x1, R8 ;  /* 0x00000001ff087819 */ /* 0x000fc80000011408 */
[----:B------:R-:W-:-:S04]  /*01d0*/  IADD3 R9, PT, PT, R8, -0x1, RZ ;  /* 0xffffffff08097810 */ /* 0x000fc80007ffe0ff */
[----:B------:R-:W-:Y:S02]  /*01e0*/  ISETP.GE.U32.AND P1, PT, R9, 0x3, PT ;  /* 0x000000030900780c */ /* 0x000fe40003f26070 */
[----:B------:R-:W-:Y:S02]  /*01f0*/  LOP3.LUT R7, R16, 0x1, RZ, 0xc0, !PT ;  /* 0x0000000110077812 */ /* 0x000fe400078ec0ff */
[----:B------:R-:W-:Y:S01]  /*0200*/  ISETP.GE.AND P0, PT, R3, R8, PT ;  /* 0x000000080300720c */ /* 0x000fe20003f06270 */
[----:B------:R-:W-:-:S03]  /*0210*/  UMOV UR4, 0x1 ;  /* 0x0000000100047882 */ /* 0x000fc60000000000 */
[----:B------:R-:W-:Y:S02]  /*0220*/  ISETP.NE.U32.AND P0, PT, R7, 0x1, P0 ;  /* 0x000000010700780c */ /* 0x000fe40000705070 */
[----:B------:R-:W-:-:S03]  /*0230*/  LOP3.LUT R7, R8, 0x3, RZ, 0xc0, !PT ;  /* 0x0000000308077812 */ /* 0x000fc600078ec0ff */
[----:B0-----:R-:W-:Y:S08]  /*0240*/  @!P1 BRA `(.L_x_1) ;  /* 0x0000001000e49947 */ /* 0x001ff00003800000 */
[----:B------:R-:W0:Y:S01]  /*0250*/  LDC R9, c[0x0][0x3a0] ;  /* 0x0000e800ff097b82 */ /* 0x000e220000000800 */
[----:B------:R-:W-:Y:S01]  /*0260*/  LOP3.LUT R23, R8, 0x3ffffffc, RZ, 0xc0, !PT ;  /* 0x3ffffffc08177812 */ /* 0x000fe200078ec0ff */
[----:B------:R-:W-:Y:S01]  /*0270*/  IMAD.MOV R24, RZ, RZ, -R8 ;  /* 0x000000ffff187224 */ /* 0x000fe200078e0a08 */
[----:B------:R-:W-:Y:S01]  /*0280*/  MOV R25, R3 ;  /* 0x0000000300197202 */ /* 0x000fe20000000f00 */
[----:B------:R-:W-:Y:S01]  /*0290*/  UMOV UR6, 0x1 ;  /* 0x0000000100067882 */ /* 0x000fe20000000000 */
[----:B------:R-:W-:-:S03]  /*02a0*/  UMOV UR4, 0x2 ;  /* 0x0000000200047882 */ /* 0x000fc60000000000 */
[----:B------:R-:W2:Y:S08]  /*02b0*/  LDC R22, c[0x0][0x3a4] ;  /* 0x0000e900ff167b82 */ /* 0x000eb00000000800 */
[----:B------:R-:W3:Y:S08]  /*02c0*/  LDC.64 R10, c[0x0][0x390] ;  /* 0x0000e400ff0a7b82 */ /* 0x000ef00000000a00 */
[----:B------:R-:W4:Y:S08]  /*02d0*/  LDC.64 R12, c[0x0][0x380] ;  /* 0x0000e000ff0c7b82 */ /* 0x000f300000000a00 */
[----:B------:R-:W0:Y:S02]  /*02e0*/  LDC.64 R14, c[0x0][0x388] ;  /* 0x0000e200ff0e7b82 */ /* 0x000e240000000a00 */
.L_x_32:
[----:B0-----:R-:W-:Y:S01]  /*02f0*/  IABS R18, R9 ;  /* 0x0000000900127213 */ /* 0x001fe20000000000 */
[----:B------:R-:W-:-:S03]  /*0300*/  VIADD R19, R25, 0x1 ;  /* 0x0000000119137836 */ /* 0x000fc60000000000 */
[----:B------:R-:W0:Y:S02]  /*0310*/  I2F.RP R20, R18 ;  /* 0x0000001200147306 */ /* 0x000e240000209400 */
[----:B------:R-:W-:-:S06]  /*0320*/  ISETP.GE.AND P3, PT, R19, RZ, PT ;  /* 0x000000ff1300720c */ /* 0x000fcc0003f66270 */
[----:B0-----:R-:W0:Y:S02]  /*0330*/  MUFU.RCP R20, R20 ;  /* 0x0000001400147308 */ /* 0x001e240000001000 */
[----:B0-----:R-:W-:-:S06]  /*0340*/  VIADD R16, R20, 0xffffffe ;  /* 0x0ffffffe14107836 */ /* 0x001fcc0000000000 */
[----:B------:R0:W1:Y:S02]  /*0350*/  F2I.FTZ.U32.TRUNC.NTZ R17, R16 ;  /* 0x0000001000117305 */ /* 0x000064000021f000 */
[----:B0-----:R-:W-:Y:S01]  /*0360*/  HFMA2 R16, -RZ, RZ, 0, 0 ;  /* 0x00000000ff107431 */ /* 0x001fe200000001ff */
[----:B-1----:R-:W-:-:S05]  /*0370*/  IADD3 R21, PT, PT, RZ, -R17, RZ ;  /* 0x80000011ff157210 */ /* 0x002fca0007ffe0ff */
[----:B------:R-:W-:-:S04]  /*0380*/  IMAD R21, R21, R18, RZ ;  /* 0x0000001215157224 */ /* 0x000fc800078e02ff */
[----:B------:R-:W-:Y:S01]  /*0390*/  IMAD.HI.U32 R17, R17, R21, R16 ;  /* 0x0000001511117227 */ /* 0x000fe200078e0010 */
[----:B------:R-:W-:-:S05]  /*03a0*/  IABS R21, R19 ;  /* 0x0000001300157213 */ /* 0x000fca0000000000 */
[----:B------:R-:W-:-:S04]  /*03b0*/  IMAD.HI.U32 R17, R17, R21, RZ ;  /* 0x0000001511117227 */ /* 0x000fc800078e00ff */
[----:B------:R-:W-:-:S04]  /*03c0*/  IMAD.MOV R17, RZ, RZ, -R17 ;  /* 0x000000ffff117224 */ /* 0x000fc800078e0a11 */
[----:B------:R-:W-:-:S05]  /*03d0*/  IMAD R17, R18, R17, R21 ;  /* 0x0000001112117224 */ /* 0x000fca00078e0215 */
[----:B------:R-:W-:-:S13]  /*03e0*/  ISETP.GT.U32.AND P1, PT, R18, R17, PT ;  /* 0x000000111200720c */ /* 0x000fda0003f24070 */
[----:B------:R-:W-:Y:S02]  /*03f0*/  @!P1 IADD3 R17, PT, PT, R17, -R18, RZ ;  /* 0x8000001211119210 */ /* 0x000fe40007ffe0ff */
[----:B------:R-:W-:Y:S02]  /*0400*/  ISETP.NE.AND P1, PT, R9, RZ, PT ;  /* 0x000000ff0900720c */ /* 0x000fe40003f25270 */
[----:B------:R-:W-:-:S13]  /*0410*/  ISETP.GT.U32.AND P2, PT, R18, R17, PT ;  /* 0x000000111200720c */ /* 0x000fda0003f44070 */
[----:B------:R-:W-:-:S05]  /*0420*/  @!P2 IMAD.IADD R17, R17, 0x1, -R18 ;  /* 0x000000011111a824 */ /* 0x000fca00078e0a12 */
[----:B------:R-:W-:Y:S02]  /*0430*/  @!P3 IADD3 R17, PT, PT, -R17, RZ, RZ ;  /* 0x000000ff1111b210 */ /* 0x000fe40007ffe1ff */
[----:B------:R-:W-:-:S05]  /*0440*/  @!P1 LOP3.LUT R17, RZ, R9, RZ, 0x33, !PT ;  /* 0x00000009ff119212 */ /* 0x000fca00078e33ff */
[----:B------:R-:W-:-:S04]  /*0450*/  IMAD.WIDE R20, R17, 0x4, R14 ;  /* 0x0000000411147825 */ /* 0x000fc800078e020e */
[C---:B----4-:R-:W-:Y:S02]  /*0460*/  IMAD.WIDE R18, R17.reuse, 0x4, R12 ;  /* 0x0000000411127825 */ /* 0x050fe400078e020c */
[----:B------:R-:W4:Y:S02]  /*0470*/  LDG.E R20, desc[UR8][R20.64] ;  /* 0x0000000814147981 */ /* 0x000f24000c1e1900 */
[----:B---3--:R-:W-:Y:S02]  /*0480*/  IMAD.WIDE R16, R17, 0x4, R10 ;  /* 0x0000000411107825 */ /* 0x008fe400078e020a */
[----:B------:R-:W3:Y:S04]  /*0490*/  LDG.E R19, desc[UR8][R18.64] ;  /* 0x0000000812137981 */ /* 0x000ee8000c1e1900 */
[----:B------:R-:W2:Y:S01]  /*04a0*/  LDG.E R17, desc[UR8][R16.64] ;  /* 0x0000000810117981 */ /* 0x000ea2000c1e1900 */
[----:B------:R-:W-:Y:S01]  /*04b0*/  BSSY.RECONVERGENT B0, `(.L_x_2) ;  /* 0x0000014000007945 */ /* 0x000fe20003800200 */
[----:B----45:R-:W-:Y:S01]  /*04c0*/  FADD R27, R5, -R20 ;  /* 0x80000014051b7221 */ /* 0x030fe20000000000 */
[----:B---3--:R-:W-:-:S03]  /*04d0*/  FADD R26, R4, -R19 ;  /* 0x80000013041a7221 */ /* 0x008fc60000000000 */
[----:B------:R-:W-:Y:S01]  /*04e0*/  FMUL R27, R27, R27 ;  /* 0x0000001b1b1b7220 */ /* 0x000fe20000400000 */
[----:B--2---:R-:W-:-:S03]  /*04f0*/  FADD R28, R6, -R17 ;  /* 0x80000011061c7221 */ /* 0x004fc60000000000 */
[----:B------:R-:W-:-:S04]  /*0500*/  FFMA R27, R26, R26, R27 ;  /* 0x0000001a1a1b7223 */ /* 0x000fc8000000001b */
[----:B------:R-:W-:-:S04]  /*0510*/  FFMA R27, R28, R28, R27 ;  /* 0x0000001c1c1b7223 */ /* 0x000fc8000000001b */
[----:B------:R-:W-:Y:S01]  /*0520*/  VIADD R26, R27, 0xf3000000 ;  /* 0xf30000001b1a7836 */ /* 0x000fe20000000000 */
[----:B------:R0:W1:Y:S04]  /*0530*/  MUFU.RSQ R20, R27 ;  /* 0x0000001b00147308 */ /* 0x0000680000001400 */
[----:B------:R-:W-:-:S13]  /*0540*/  ISETP.GT.U32.AND P1, PT, R26, 0x727fffff, PT ;  /* 0x727fffff1a00780c */ /* 0x000fda0003f24070 */
[----:B01----:R-:W-:Y:S05]  /*0550*/  @!P1 BRA `(.L_x_3) ;  /* 0x0000000000149947 */ /* 0x003fea0003800000 */
[----:B------:R-:W-:Y:S02]  /*0560*/  MOV R16, R27 ;  /* 0x0000001b00107202 */ /* 0x000fe40000000f00 */
[----:B------:R-:W-:-:S07]  /*0570*/  MOV R18, 0x590 ;  /* 0x0000059000127802 */ /* 0x000fce0000000f00 */
[----:B------:R-:W-:Y:S05]  /*0580*/  CALL.REL.NOINC `($__internal_0_$__cuda_sm20_sqrt_rn_f32_slowpath) ;  /* 0x0000002000e87944 */ /* 0x000fea0003c00000 */
[----:B------:R-:W-:Y:S01]  /*0590*/  IMAD.MOV.U32 R16, RZ, RZ, R19 ;  /* 0x000000ffff107224 */ /* 0x000fe200078e0013 */
[----:B------:R-:W-:Y:S06]  /*05a0*/  BRA `(.L_x_4) ;  /* 0x0000000000107947 */ /* 0x000fec0003800000 */
.L_x_3:
[----:B------:R-:W-:Y:S01]  /*05b0*/  FMUL.FTZ R16, R27, R20 ;  /* 0x000000141b107220 */ /* 0x000fe20000410000 */
[----:B------:R-:W-:-:S03]  /*05c0*/  FMUL.FTZ R18, R20, 0.5 ;  /* 0x3f00000014127820 */ /* 0x000fc60000410000 */
[----:B------:R-:W-:-:S04]  /*05d0*/  FFMA R17, -R16, R16, R27 ;  /* 0x0000001010117223 */ /* 0x000fc8000000011b */
[----:B------:R-:W-:-:S07]  /*05e0*/  FFMA R16, R17, R18, R16 ;  /* 0x0000001211107223 */ /* 0x000fce0000000010 */
.L_x_4:
[----:B------:R-:W-:Y:S05]  /*05f0*/  BSYNC.RECONVERGENT B0 ;  /* 0x0000000000007941 */ /* 0x000fea0003800200 */
.L_x_2:
[----:B------:R-:W0:Y:S01]  /*0600*/  F2I.TRUNC.NTZ R16, R16 ;  /* 0x0000001000107305 */ /* 0x000e22000020f100 */
[----:B------:R-:W-:Y:S01]  /*0610*/  ISETP.EQ.AND P1, PT, R24, -0x1, PT ;  /* 0xffffffff1800780c */ /* 0x000fe20003f22270 */
[----:B------:R-:W-:Y:S01]  /*0620*/  BSSY.RECONVERGENT B2, `(.L_x_5) ;  /* 0x0000013000027945 */ /* 0x000fe20003800200 */
[----:B0-----:R-:W-:-:S11]  /*0630*/  I2FP.F32.S32 R17, R16 ;  /* 0x0000001000117245 */ /* 0x001fd60000201400 */
[----:B------:R-:W-:Y:S05]  /*0640*/  @P0 BRA P1, `(.L_x_6) ;  /* 0x0000000000400947 */ /* 0x000fea0000800000 */
[----:B------:R-:W0:Y:S01]  /*0650*/  MUFU.RCP R19, R22 ;  /* 0x0000001600137308 */ /* 0x000e220000001000 */
[----:B------:R-:W-:Y:S07]  /*0660*/  BSSY.RECONVERGENT B3, `(.L_x_7) ;  /* 0x000000b000037945 */ /* 0x000fee0003800200 */
[----:B------:R-:W1:Y:S01]  /*0670*/  FCHK P1, R17, R22 ;  /* 0x0000001611007302 */ /* 0x000e620000020000 */
[----:B0-----:R-:W-:-:S04]  /*0680*/  FFMA R16, R19, -R22, 1 ;  /* 0x3f80000013107423 */ /* 0x001fc80000000816 */
[----:B------:R-:W-:-:S04]  /*0690*/  FFMA R16, R19, R16, R19 ;  /* 0x0000001013107223 */ /* 0x000fc80000000013 */
[----:B------:R-:W-:-:S04]  /*06a0*/  FFMA R19, R17, R16, RZ ;  /* 0x0000001011137223 */ /* 0x000fc800000000ff */
[----:B------:R-:W-:-:S04]  /*06b0*/  FFMA R18, R19, -R22, R17 ;  /* 0x8000001613127223 */ /* 0x000fc80000000011 */
[----:B------:R-:W-:Y:S01]  /*06c0*/  FFMA R16, R16, R18, R19 ;  /* 0x0000001210107223 */ /* 0x000fe20000000013 */
[----:B-1----:R-:W-:Y:S06]  /*06d0*/  @!P1 BRA `(.L_x_8) ;  /* 0x00000000000c9947 */ /* 0x002fec0003800000 */
[----:B------:R-:W-:-:S07]  /*06e0*/  MOV R19, 0x700 ;  /* 0x0000070000137802 */ /* 0x000fce0000000f00 */
[----:B------:R-:W-:Y:S05]  /*06f0*/  CALL.REL.NOINC `($__internal_1_$__cuda_sm3x_div_rn_noftz_f32_slowpath) ;  /* 0x0000002000e87944 */ /* 0x000fea0003c00000 */
[----:B------:R-:W-:-:S07]  /*0700*/  MOV R16, R18 ;  /* 0x0000001200107202 */ /* 0x000fce0000000f00 */
.L_x_8:
[----:B------:R-:W-:Y:S05]  /*0710*/  BSYNC.RECONVERGENT B3 ;  /* 0x0000000000037941 */ /* 0x000fea0003800200 */
.L_x_7:
[----:B------:R-:W0:Y:S02]  /*0720*/  F2I.TRUNC.NTZ R16, R16 ;  /* 0x0000001000107305 */ /* 0x000e24000020f100 */
[----:B0-----:R-:W-:-:S05]  /*0730*/  LEA R17, R16, UR5, 0x2 ;  /* 0x0000000510117c11 */ /* 0x001fca000f8e10ff */
[----:B------:R0:W-:Y:S02]  /*0740*/  ATOMS.POPC.INC.32 RZ, [R17+URZ] ;  /* 0x0000000011ff7f8c */ /* 0x0001e4000d8000ff */
.L_x_6:
[----:B------:R-:W-:Y:S05]  /*0750*/  BSYNC.RECONVERGENT B2 ;  /* 0x0000000000027941 */ /* 0x000fea0003800200 */
.L_x_5:
[----:B------:R-:W-:Y:S01]  /*0760*/  IABS R18, R9 ;  /* 0x0000000900127213 */ /* 0x000fe20000000000 */
[----:B------:R-:W-:Y:S02]  /*0770*/  HFMA2 R16, -RZ, RZ, 0, 0 ;  /* 0x00000000ff107431 */ /* 0x000fe400000001ff */
[----:B------:R-:W-:Y:S01]  /*0780*/  VIADD R19, R25, 0x2 ;  /* 0x0000000219137836 */ /* 0x000fe20000000000 */
[----:B------:R-:W-:Y:S01]  /*0790*/  ISETP.NE.AND P3, PT, R9, RZ, PT ;  /* 0x000000ff0900720c */ /* 0x000fe20003f65270 */
[----:B------:R-:W1:Y:S03]  /*07a0*/  I2F.RP R20, R18 ;  /* 0x0000001200147306 */ /* 0x000e660000209400 */
[----:B------:R-:W-:-:S05]  /*07b0*/  ISETP.GE.AND P2, PT, R19, RZ, PT ;  /* 0x000000ff1300720c */ /* 0x000fca0003f46270 */
[----:B-1----:R-:W1:Y:S02]  /*07c0*/  MUFU.RCP R20, R20 ;  /* 0x0000001400147308 */ /* 0x002e640000001000 */
[----:B-1----:R-:W-:-:S06]  /*07d0*/  VIADD R21, R20, 0xffffffe ;  /* 0x0ffffffe14157836 */ /* 0x002fcc0000000000 */
[----:B0-----:R-:W0:Y:S02]  /*07e0*/  F2I.FTZ.U32.TRUNC.NTZ R17, R21 ;  /* 0x0000001500117305 */ /* 0x001e24000021f000 */
[----:B0-----:R-:W-:-:S05]  /*07f0*/  IADD3 R27, PT, PT, RZ, -R17, RZ ;  /* 0x80000011ff1b7210 */ /* 0x001fca0007ffe0ff */
[----:B------:R-:W-:-:S04]  /*0800*/  IMAD R27, R27, R18, RZ ;  /* 0x000000121b1b7224 */ /* 0x000fc800078e02ff */
[----:B------:R-:W-:Y:S01]  /*0810*/  IMAD.HI.U32 R16, R17, R27, R16 ;  /* 0x0000001b11107227 */ /* 0x000fe200078e0010 */
[----:B------:R-:W-:-:S05]  /*0820*/  IABS R17, R19 ;  /* 0x0000001300117213 */ /* 0x000fca0000000000 */
[----:B------:R-:W-:-:S04]  /*0830*/  IMAD.HI.U32 R16, R16, R17, RZ ;  /* 0x0000001110107227 */ /* 0x000fc800078e00ff */
[----:B------:R-:W-:-:S04]  /*0840*/  IMAD.MOV R16, RZ, RZ, -R16 ;  /* 0x000000ffff107224 */ /* 0x000fc800078e0a10 */
[----:B------:R-:W-:-:S05]  /*0850*/  IMAD R17, R18, R16, R17 ;  /* 0x0000001012117224 */ /* 0x000fca00078e0211 */
[----:B------:R-:W-:-:S13]  /*0860*/  ISETP.GT.U32.AND P1, PT, R18, R17, PT ;  /* 0x000000111200720c */ /* 0x000fda0003f24070 */
[----:B------:R-:W-:-:S04]  /*0870*/  @!P1 IADD3 R17, PT, PT, R17, -R18, RZ ;  /* 0x8000001211119210 */ /* 0x000fc80007ffe0ff */
[----:B------:R-:W-:-:S13]  /*0880*/  ISETP.GT.U32.AND P1, PT, R18, R17, PT ;  /* 0x000000111200720c */ /* 0x000fda0003f24070 */
[----:B------:R-:W-:-:S05]  /*0890*/  @!P1 IMAD.IADD R17, R17, 0x1, -R18 ;  /* 0x0000000111119824 */ /* 0x000fca00078e0a12 */
[----:B------:R-:W-:Y:S02]  /*08a0*/  @!P2 IADD3 R17, PT, PT, -R17, RZ, RZ ;  /* 0x000000ff1111a210 */ /* 0x000fe40007ffe1ff */
[----:B------:R-:W-:-:S05]  /*08b0*/  @!P3 LOP3.LUT R17, RZ, R9, RZ, 0x33, !PT ;  /* 0x00000009ff11b212 */ /* 0x000fca00078e33ff */
[----:B------:R-:W-:-:S04]  /*08c0*/  IMAD.WIDE R20, R17, 0x4, R14 ;  /* 0x0000000411147825 */ /* 0x000fc800078e020e */
[C---:B------:R-:W-:Y:S02]  /*08d0*/  IMAD.WIDE R18, R17.reuse, 0x4, R12 ;  /* 0x0000000411127825 */ /* 0x040fe400078e020c */
[----:B------:R-:W2:Y:S02]  /*08e0*/  LDG.E R20, desc[UR8][R20.64] ;  /* 0x0000000814147981 */ /* 0x000ea4000c1e1900 */
[----:B------:R-:W-:Y:S02]  /*08f0*/  IMAD.WIDE R16, R17, 0x4, R10 ;  /* 0x0000000411107825 */ /* 0x000fe400078e020a */
[----:B------:R-:W3:Y:S04]  /*0900*/  LDG.E R19, desc[UR8][R18.64] ;  /* 0x0000000812137981 */ /* 0x000ee8000c1e1900 */
[----:B------:R-:W4:Y:S01]  /*0910*/  LDG.E R17, desc[UR8][R16.64] ;  /* 0x0000000810117981 */ /* 0x000f22000c1e1900 */
[----:B------:R-:W-:Y:S01]  /*0920*/  UIADD3 UR7, UPT, UPT, UR6, 0x1, URZ ;  /* 0x0000000106077890 */ /* 0x000fe2000fffe0ff */
[----:B------:R-:W-:Y:S01]  /*0930*/  BSSY.RECONVERGENT B0, `(.L_x_9) ;  /* 0x0000016000007945 */ /* 0x000fe20003800200 */
[----:B--2---:R-:W-:Y:S01]  /*0940*/  FADD R27, R5, -R20 ;  /* 0x80000014051b7221 */ /* 0x004fe20000000000 */
[----:B---3--:R-:W-:-:S03]  /*0950*/  FADD R26, R4, -R19 ;  /* 0x80000013041a7221 */ /* 0x008fc60000000000 */
[----:B------:R-:W-:Y:S01]  /*0960*/  FMUL R27, R27, R27 ;  /* 0x0000001b1b1b7220 */ /* 0x000fe20000400000 */
[----:B----4-:R-:W-:-:S03]  /*0970*/  FADD R28, R6, -R17 ;  /* 0x80000011061c7221 */ /* 0x010fc60000000000 */
[----:B------:R-:W-:-:S04]  /*0980*/  FFMA R27, R26, R26, R27 ;  /* 0x0000001a1a1b7223 */ /* 0x000fc8000000001b */
[----:B------:R-:W-:-:S04]  /*0990*/  FFMA R27, R28, R28, R27 ;  /* 0x0000001c1c1b7223 */ /* 0x000fc8000000001b */
[----:B------:R-:W-:Y:S01]  /*09a0*/  VIADD R26, R27, 0xf3000000 ;  /* 0xf30000001b1a7836 */ /* 0x000fe20000000000 */
[----:B------:R0:W1:Y:S04]  /*09b0*/  MUFU.RSQ R20, R27 ;  /* 0x0000001b00147308 */ /* 0x0000680000001400 */
[----:B------:R-:W-:-:S13]  /*09c0*/  ISETP.GT.U32.AND P1, PT, R26, 0x727fffff, PT ;  /* 0x727fffff1a00780c */ /* 0x000fda0003f24070 */
[----:B01----:R-:W-:Y:S05]  /*09d0*/  @!P1 BRA `(.L_x_10) ;  /* 0x00000000001c9947 */ /* 0x003fea0003800000 */
[----:B------:R-:W-:Y:S01]  /*09e0*/  BSSY.RECONVERGENT B1, `(.L_x_11) ;  /* 0x0000004000017945 */ /* 0x000fe20003800200 */
[----:B------:R-:W-:Y:S02]  /*09f0*/  MOV R16, R27 ;  /* 0x0000001b00107202 */ /* 0x000fe40000000f00 */
[----:B------:R-:W-:-:S07]  /*0a00*/  MOV R18, 0xa20 ;  /* 0x00000a2000127802 */ /* 0x000fce0000000f00 */
[----:B------:R-:W-:Y:S05]  /*0a10*/  CALL.REL.NOINC `($__internal_0_$__cuda_sm20_sqrt_rn_f32_slowpath) ;  /* 0x0000001c00c47944 */ /* 0x000fea0003c00000 */
[----:B------:R-:W-:Y:S05]  /*0a20*/  BSYNC.RECONVERGENT B1 ;  /* 0x0000000000017941 */ /* 0x000fea0003800200 */
.L_x_11:
[----:B------:R-:W-:Y:S01]  /*0a30*/  IMAD.MOV.U32 R16, RZ, RZ, R19 ;  /* 0x000000ffff107224 */ /* 0x000fe200078e0013 */
[----:B------:R-:W-:Y:S06]  /*0a40*/  BRA `(.L_x_12) ;  /* 0x0000000000107947 */ /* 0x000fec0003800000 */
.L_x_10:
[----:B------:R-:W-:Y:S01]  /*0a50*/  FMUL.FTZ R16, R27, R20 ;  /* 0x000000141b107220 */ /* 0x000fe20000410000 */
[----:B------:R-:W-:-:S03]  /*0a60*/  FMUL.FTZ R18, R20, 0.5 ;  /* 0x3f00000014127820 */ /* 0x000fc60000410000 */
[----:B------:R-:W-:-:S04]  /*0a70*/  FFMA R17, -R16, R16, R27 ;  /* 0x0000001010117223 */ /* 0x000fc8000000011b */
[----:B------:R-:W-:-:S07]  /*0a80*/  FFMA R16, R17, R18, R16 ;  /* 0x0000001211107223 */ /* 0x000fce0000000010 */
.L_x_12:
[----:B------:R-:W-:Y:S05]  /*0a90*/  BSYNC.RECONVERGENT B0 ;  /* 0x0000000000007941 */ /* 0x000fea0003800200 */
.L_x_9:
[----:B------:R-:W0:Y:S01]  /*0aa0*/  F2I.TRUNC.NTZ R16, R16 ;  /* 0x0000001000107305 */ /* 0x000e22000020f100 */
[----:B------:R-:W-:Y:S01]  /*0ab0*/  ISETP.EQ.AND P1, PT, R8, UR7, PT ;  /* 0x0000000708007c0c */ /* 0x000fe2000bf22270 */
        /* <DEDUP_REMOVED lines=12> */
[----:B------:R-:W-:Y:S02]  /*0b80*/  MOV R17, R19 ;  /* 0x0000001300117202 */ /* 0x000fe40000000f00 */
[----:B------:R-:W-:-:S07]  /*0b90*/  MOV R19, 0xbb0 ;  /* 0x00000bb000137802 */ /* 0x000fce0000000f00 */
[----:B------:R-:W-:Y:S05]  /*0ba0*/  CALL.REL.NOINC `($__internal_1_$__cuda_sm3x_div_rn_noftz_f32_slowpath) ;  /* 0x0000001c00bc7944 */ /* 0x000fea0003c00000 */
[----:B------:R-:W-:-:S07]  /*0bb0*/  IMAD.MOV.U32 R16, RZ, RZ, R18 ;  /* 0x000000ffff107224 */ /* 0x000fce00078e0012 */
.L_x_16:
[----:B------:R-:W-:Y:S05]  /*0bc0*/  BSYNC.RECONVERGENT B3 ;  /* 0x0000000000037941 */ /* 0x000fea0003800200 */
.L_x_15:
[----:B------:R-:W0:Y:S02]  /*0bd0*/  F2I.TRUNC.NTZ R16, R16 ;  /* 0x0000001000107305 */ /* 0x000e24000020f100 */
[----:B0-----:R-:W-:-:S05]  /*0be0*/  LEA R17, R16, UR5, 0x2 ;  /* 0x0000000510117c11 */ /* 0x001fca000f8e10ff */
[----:B------:R0:W-:Y:S02]  /*0bf0*/  ATOMS.POPC.INC.32 RZ, [R17+URZ] ;  /* 0x0000000011ff7f8c */ /* 0x0001e4000d8000ff */
.L_x_14:
[----:B------:R-:W-:Y:S05]  /*0c00*/  BSYNC.RECONVERGENT B2 ;  /* 0x0000000000027941 */ /* 0x000fea0003800200 */
.L_x_13:
[----:B------:R-:W-:Y:S01]  /*0c10*/  IABS R18, R9 ;  /* 0x0000000900127213 */ /* 0x000fe20000000000 */
[----:B------:R-:W-:Y:S01]  /*0c20*/  IMAD.MOV.U32 R16, RZ, RZ, RZ ;  /* 0x000000ffff107224 */ /* 0x000fe200078e00ff */
[----:B------:R-:W-:Y:S02]  /*0c30*/  IADD3 R19, PT, PT, R25, 0x3, RZ ;  /* 0x0000000319137810 */ /* 0x000fe40007ffe0ff */
[----:B------:R-:W1:Y:S01]  /*0c40*/  I2F.RP R20, R18 ;  /* 0x0000001200147306 */ /* 0x000e620000209400 */
[----:B------:R-:W-:Y:S02]  /*0c50*/  ISETP.NE.AND P3, PT, R9, RZ, PT ;  /* 0x000000ff0900720c */ /* 0x000fe40003f65270 */
[----:B------:R-:W-:-:S05]  /*0c60*/  ISETP.GE.AND P2, PT, R19, RZ, PT ;  /* 0x000000ff1300720c */ /* 0x000fca0003f46270 */
[----:B-1----:R-:W1:Y:S02]  /*0c70*/  MUFU.RCP R20, R20 ;  /* 0x0000001400147308 */ /* 0x002e640000001000 */
[----:B-1----:R-:W-:-:S06]  /*0c80*/  IADD3 R21, PT, PT, R20, 0xffffffe, RZ ;  /* 0x0ffffffe14157810 */ /* 0x002fcc0007ffe0ff */
[----:B0-----:R-:W0:Y:S02]  /*0c90*/  F2I.FTZ.U32.TRUNC.NTZ R17, R21 ;  /* 0x0000001500117305 */ /* 0x001e24000021f000 */
[----:B0-----:R-:W-:-:S04]  /*0ca0*/  IMAD.MOV R27, RZ, RZ, -R17 ;  /* 0x000000ffff1b7224 */ /* 0x001fc800078e0a11 */
[----:B------:R-:W-:-:S04]  /*0cb0*/  IMAD R27, R27, R18, RZ ;  /* 0x000000121b1b7224 */ /* 0x000fc800078e02ff */
[----:B------:R-:W-:Y:S01]  /*0cc0*/  IMAD.HI.U32 R16, R17, R27, R16 ;  /* 0x0000001b11107227 */ /* 0x000fe200078e0010 */
[----:B------:R-:W-:-:S05]  /*0cd0*/  IABS R17, R19 ;  /* 0x0000001300117213 */ /* 0x000fca0000000000 */
[----:B------:R-:W-:-:S05]  /*0ce0*/  IMAD.HI.U32 R16, R16, R17, RZ ;  /* 0x0000001110107227 */ /* 0x000fca00078e00ff */
[----:B------:R-:W-:-:S05]  /*0cf0*/  IADD3 R16, PT, PT, -R16, RZ, RZ ;  /* 0x000000ff10107210 */ /* 0x000fca0007ffe1ff */
[----:B------:R-:W-:-:S05]  /*0d00*/  IMAD R17, R18, R16, R17 ;  /* 0x0000001012117224 */ /* 0x000fca00078e0211 */
[----:B------:R-:W-:-:S13]  /*0d10*/  ISETP.GT.U32.AND P1, PT, R18, R17, PT ;  /* 0x000000111200720c */ /* 0x000fda0003f24070 */
[----:B------:R-:W-:-:S05]  /*0d20*/  @!P1 IMAD.IADD R17, R17, 0x1, -R18 ;  /* 0x0000000111119824 */ /* 0x000fca00078e0a12 */
[----:B------:R-:W-:-:S13]  /*0d30*/  ISETP.GT.U32.AND P1, PT, R18, R17, PT ;  /* 0x000000111200720c */ /* 0x000fda0003f24070 */
[----:B------:R-:W-:-:S05]  /*0d40*/  @!P1 IADD3 R17, PT, PT, R17, -R18, RZ ;  /* 0x8000001211119210 */ /* 0x000fca0007ffe0ff */
[----:B------:R-:W-:-:S05]  /*0d50*/  IMAD.MOV.U32 R19, RZ, RZ, R17 ;  /* 0x000000ffff137224 */ /* 0x000fca00078e0011 */
        /* <DEDUP_REMOVED lines=25> */
.L_x_19:
[----:B------:R-:W-:Y:S01]  /*0ef0*/  IMAD.MOV.U32 R16, RZ, RZ, R19 ;  /* 0x000000ffff107224 */ /* 0x000fe200078e0013 */
[----:B------:R-:W-:Y:S06]  /*0f00*/  BRA `(.L_x_20) ;  /* 0x0000000000107947 */ /* 0x000fec0003800000 */
.L_x_18:
[----:B------:R-:W-:Y:S01]  /*0f10*/  FMUL.FTZ R16, R27, R20 ;  /* 0x000000141b107220 */ /* 0x000fe20000410000 */
[----:B------:R-:W-:-:S03]  /*0f20*/  FMUL.FTZ R18, R20, 0.5 ;  /* 0x3f00000014127820 */ /* 0x000fc60000410000 */
[----:B------:R-:W-:-:S04]  /*0f30*/  FFMA R17, -R16, R16, R27 ;  /* 0x0000001010117223 */ /* 0x000fc8000000011b */
[----:B------:R-:W-:-:S07]  /*0f40*/  FFMA R16, R17, R18, R16 ;  /* 0x0000001211107223 */ /* 0x000fce0000000010 */
.L_x_20:
[----:B------:R-:W-:Y:S05]  /*0f50*/  BSYNC.RECONVERGENT B0 ;  /* 0x0000000000007941 */ /* 0x000fea0003800200 */
.L_x_17:
        /* <DEDUP_REMOVED lines=18> */
.L_x_24:
[----:B------:R-:W-:Y:S05]  /*1080*/  BSYNC.RECONVERGENT B3 ;  /* 0x0000000000037941 */ /* 0x000fea0003800200 */
.L_x_23:
[----:B------:R-:W0:Y:S02]  /*1090*/  F2I.TRUNC.NTZ R16, R16 ;  /* 0x0000001000107305 */ /* 0x000e24000020f100 */
[----:B0-----:R-:W-:-:S05]  /*10a0*/  LEA R17, R16, UR5, 0x2 ;  /* 0x0000000510117c11 */ /* 0x001fca000f8e10ff */
[----:B------:R0:W-:Y:S02]  /*10b0*/  ATOMS.POPC.INC.32 RZ, [R17+URZ] ;  /* 0x0000000011ff7f8c */ /* 0x0001e4000d8000ff */
.L_x_22:
[----:B------:R-:W-:Y:S05]  /*10c0*/  BSYNC.RECONVERGENT B2 ;  /* 0x0000000000027941 */ /* 0x000fea0003800200 */
.L_x_21:
[----:B------:R-:W-:Y:S01]  /*10d0*/  IABS R18, R9 ;  /* 0x0000000900127213 */ /* 0x000fe20000000000 */
[----:B------:R-:W-:Y:S01]  /*10e0*/  IMAD.MOV.U32 R16, RZ, RZ, RZ ;  /* 0x000000ffff107224 */ /* 0x000fe200078e00ff */
[----:B------:R-:W-:Y:S02]  /*10f0*/  IADD3 R25, PT, PT, R25, 0x4, RZ ;  /* 0x0000000419197810 */ /* 0x000fe40007ffe0ff */
[----:B------:R-:W1:Y:S01]  /*1100*/  I2F.RP R19, R18 ;  /* 0x0000001200137306 */ /* 0x000e620000209400 */
[----:B------:R-:W-:Y:S02]  /*1110*/  ISETP.NE.AND P3, PT, R9, RZ, PT ;  /* 0x000000ff0900720c */ /* 0x000fe40003f65270 */
[----:B------:R-:W-:Y:S02]  /*1120*/  IABS R26, R25 ;  /* 0x00000019001a7213 */ /* 0x000fe40000000000 */
[----:B------:R-:W-:-:S03]  /*1130*/  ISETP.GE.AND P2, PT, R25, RZ, PT ;  /* 0x000000ff1900720c */ /* 0x000fc60003f46270 */
[----:B-1----:R-:W1:Y:S02]  /*1140*/  MUFU.RCP R19, R19 ;  /* 0x0000001300137308 */ /* 0x002e640000001000 */
[----:B-1----:R-:W-:-:S06]  /*1150*/  IADD3 R20, PT, PT, R19, 0xffffffe, RZ ;  /* 0x0ffffffe13147810 */ /* 0x002fcc0007ffe0ff */
[----:B0-----:R-:W0:Y:S02]  /*1160*/  F2I.FTZ.U32.TRUNC.NTZ R17, R20 ;  /* 0x0000001400117305 */ /* 0x001e24000021f000 */
[----:B0-----:R-:W-:-:S04]  /*1170*/  IMAD.MOV R21, RZ, RZ, -R17 ;  /* 0x000000ffff157224 */ /* 0x001fc800078e0a11 */
[----:B------:R-:W-:-:S04]  /*1180*/  IMAD R21, R21, R18, RZ ;  /* 0x0000001215157224 */ /* 0x000fc800078e02ff */
[----:B------:R-:W-:Y:S01]  /*1190*/  IMAD.HI.U32 R16, R17, R21, R16 ;  /* 0x0000001511107227 */ /* 0x000fe200078e0010 */
[----:B------:R-:W-:-:S05]  /*11a0*/  MOV R17, R26 ;  /* 0x0000001a00117202 */ /* 0x000fca0000000f00 */
[----:B------:R-:W-:-:S04]  /*11b0*/  IMAD.HI.U32 R16, R16, R17, RZ ;  /* 0x0000001110107227 */ /* 0x000fc800078e00ff */
[----:B------:R-:W-:-:S04]  /*11c0*/  IMAD.MOV R16, RZ, RZ, -R16 ;  /* 0x000000ffff107224 */ /* 0x000fc800078e0a10 */
[----:B------:R-:W-:-:S05]  /*11d0*/  IMAD R17, R18, R16, R17 ;  /* 0x0000001012117224 */ /* 0x000fca00078e0211 */
[----:B------:R-:W-:-:S13]  /*11e0*/  ISETP.GT.U32.AND P1, PT, R18, R17, PT ;  /* 0x000000111200720c */ /* 0x000fda0003f24070 */
[----:B------:R-:W-:-:S04]  /*11f0*/  @!P1 IADD3 R17, PT, PT, R17, -R18, RZ ;  /* 0x8000001211119210 */ /* 0x000fc80007ffe0ff */
[----:B------:R-:W-:-:S13]  /*1200*/  ISETP.GT.U32.AND P1, PT, R18, R17, PT ;  /* 0x000000111200720c */ /* 0x000fda0003f24070 */
[----:B------:R-:W-:-:S05]  /*1210*/  @!P1 IMAD.IADD R17, R17, 0x1, -R18 ;  /* 0x0000000111119824 */ /* 0x000fca00078e0a12 */
[----:B------:R-:W-:-:S05]  /*1220*/  MOV R21, R17 ;  /* 0x0000001100157202 */ /* 0x000fca0000000f00 */
[----:B------:R-:W-:Y:S01]  /*1230*/  @!P2 IMAD.MOV R21, RZ, RZ, -R21 ;  /* 0x000000ffff15a224 */ /* 0x000fe200078e0a15 */
        /* <DEDUP_REMOVED lines=15> */
[----:B------:R0:W1:Y:S01]  /*1330*/  MUFU.RSQ R18, R27 ;  /* 0x0000001b00127308 */ /* 0x0000620000001400 */
[----:B------:R-:W-:-:S04]  /*1340*/  IADD3 R26, PT, PT, R27, -0xd000000, RZ ;  /* 0xf30000001b1a7810 */ /* 0x000fc80007ffe0ff */
[----:B------:R-:W-:-:S13]  /*1350*/  ISETP.GT.U32.AND P1, PT, R26, 0x727fffff, PT ;  /* 0x727fffff1a00780c */ /* 0x000fda0003f24070 */
[----:B01----:R-:W-:Y:S05]  /*1360*/  @!P1 BRA `(.L_x_26) ;  /* 0x0000000000149947 */ /* 0x003fea0003800000 */
[----:B------:R-:W-:Y:S01]  /*1370*/  IMAD.MOV.U32 R16, RZ, RZ, R27 ;  /* 0x000000ffff107224 */ /* 0x000fe200078e001b */
[----:B------:R-:W-:-:S07]  /*1380*/  MOV R18, 0x13a0 ;  /* 0x000013a000127802 */ /* 0x000fce0000000f00 */
[----:B------:R-:W-:Y:S05]  /*1390*/  CALL.REL.NOINC `($__internal_0_$__cuda_sm20_sqrt_rn_f32_slowpath) ;  /* 0x0000001400647944 */ /* 0x000fea0003c00000 */
[----:B------:R-:W-:Y:S01]  /*13a0*/  MOV R16, R19 ;  /* 0x0000001300107202 */ /* 0x000fe20000000f00 */
[----:B------:R-:W-:Y:S06]  /*13b0*/  BRA `(.L_x_27) ;  /* 0x0000000000107947 */ /* 0x000fec0003800000 */
.L_x_26:
[----:B------:R-:W-:Y:S01]  /*13c0*/  FMUL.FTZ R16, R27, R18 ;  /* 0x000000121b107220 */ /* 0x000fe20000410000 */
[----:B------:R-:W-:-:S03]  /*13d0*/  FMUL.FTZ R18, R18, 0.5 ;  /* 0x3f00000012127820 */ /* 0x000fc60000410000 */
[----:B------:R-:W-:-:S04]  /*13e0*/  FFMA R17, -R16, R16, R27 ;  /* 0x0000001010117223 */ /* 0x000fc8000000011b */
[----:B------:R-:W-:-:S07]  /*13f0*/  FFMA R16, R17, R18, R16 ;  /* 0x0000001211107223 */ /* 0x000fce0000000010 */
.L_x_27:
[----:B------:R-:W-:Y:S05]  /*1400*/  BSYNC.RECONVERGENT B0 ;  /* 0x0000000000007941 */ /* 0x000fea0003800200 */
.L_x_25:
        /* <DEDUP_REMOVED lines=14> */
[----:B------:R-:W-:Y:S01]  /*14f0*/  IMAD.MOV.U32 R17, RZ, RZ, R19 ;  /* 0x000000ffff117224 */ /* 0x000fe200078e0013 */
[----:B------:R-:W-:-:S07]  /*1500*/  MOV R19, 0x1520 ;  /* 0x0000152000137802 */ /* 0x000fce0000000f00 */
[----:B------:R-:W-:Y:S05]  /*1510*/  CALL.REL.NOINC `($__internal_1_$__cuda_sm3x_div_rn_noftz_f32_slowpath) ;  /* 0x0000001400607944 */ /* 0x000fea0003c00000 */
[----:B------:R-:W-:-:S07]  /*1520*/  MOV R16, R18 ;  /* 0x0000001200107202 */ /* 0x000fce0000000f00 */
.L_x_31:
[----:B------:R-:W-:Y:S05]  /*1530*/  BSYNC.RECONVERGENT B3 ;  /* 0x0000000000037941 */ /* 0x000fea0003800200 */
.L_x_30:
[----:B------:R-:W0:Y:S02]  /*1540*/  F2I.TRUNC.NTZ R16, R16 ;  /* 0x0000001000107305 */ /* 0x000e24000020f100 */
[----:B0-----:R-:W-:-:S05]  /*1550*/  LEA R17, R16, UR5, 0x2 ;  /* 0x0000000510117c11 */ /* 0x001fca000f8e10ff */
[----:B------:R0:W-:Y:S02]  /*1560*/  ATOMS.POPC.INC.32 RZ, [R17+URZ] ;  /* 0x0000000011ff7f8c */ /* 0x0001e4000d8000ff */
.L_x_29:
[----:B------:R-:W-:Y:S05]  /*1570*/  BSYNC.RECONVERGENT B2 ;  /* 0x0000000000027941 */ /* 0x000fea0003800200 */
.L_x_28:
[----:B------:R-:W-:Y:S01]  /*1580*/  ISETP.NE.AND P1, PT, R23, UR7, PT ;  /* 0x0000000717007c0c */ /* 0x000fe2000bf25270 */
[----:B------:R-:W-:Y:S01]  /*1590*/  UIADD3 UR6, UPT, UPT, UR6, 0x4, URZ ;  /* 0x0000000406067890 */ /* 0x000fe2000fffe0ff */
[----:B------:R-:W-:Y:S01]  /*15a0*/  VIADD R24, R24, 0x4 ;  /* 0x0000000418187836 */ /* 0x000fe20000000000 */
[----:B------:R-:W-:-:S10]  /*15b0*/  UIADD3 UR4, UPT, UPT, UR4, 0x4, URZ ;  /* 0x0000000404047890 */ /* 0x000fd4000fffe0ff */
[----:B------:R-:W-:Y:S05]  /*15c0*/  @P1 BRA `(.L_x_32) ;  /* 0xffffffec00481947 */ /* 0x000fea000383ffff */
[----:B------:R-:W-:-:S12]  /*15d0*/  UIADD3 UR4, UPT, UPT, UR4, -0x1, URZ ;  /* 0xffffffff04047890 */ /* 0x000fd8000fffe0ff */
.L_x_1:
[----:B------:R-:W-:-:S13]  /*15e0*/  ISETP.NE.AND P1, PT, R7, RZ, PT ;  /* 0x000000ff0700720c */ /* 0x000fda0003f25270 */
[----:B------:R-:W-:Y:S05]  /*15f0*/  @!P1 BRA `(.L_x_0) ;  /* 0x0000000c00b49947 */ /* 0x000fea0003800000 */
[----:B------:R-:W-:-:S13]  /*1600*/  ISETP.NE.AND P1, PT, R7, 0x1, PT ;  /* 0x000000010700780c */ /* 0x000fda0003f25270 */
[----:B------:R-:W-:Y:S05]  /*1610*/  @!P1 BRA `(.L_x_33) ;  /* 0x0000000800709947 */ /* 0x000fea0003800000 */
[----:B0-----:R-:W0:Y:S01]  /*1620*/  LDC R17, c[0x0][0x3a0] ;  /* 0x0000e800ff117b82 */ /* 0x001e220000000800 */
[----:B------:R-:W-:Y:S01]  /*1630*/  IADD3 R9, PT, PT, R3, UR4, RZ ;  /* 0x0000000403097c10 */ /* 0x000fe2000fffe0ff */
[----:B------:R-:W-:-:S03]  /*1640*/  IMAD.MOV.U32 R10, RZ, RZ, RZ ;  /* 0x000000ffff0a7224 */ /* 0x000fc600078e00ff */
[----:B------:R-:W-:Y:S02]  /*1650*/  IABS R12, R9 ;  /* 0x00000009000c7213 */ /* 0x000fe40000000000 */
[----:B------:R-:W-:Y:S01]  /*1660*/  ISETP.GE.AND P2, PT, R9, RZ, PT ;  /* 0x000000ff0900720c */ /* 0x000fe20003f46270 */
[----:B------:R-:W2:Y:S01]  /*1670*/  LDC.64 R14, c[0x0][0x388] ;  /* 0x0000e200ff0e7b82 */ /* 0x000ea20000000a00 */
[----:B0-----:R-:W-:-:S04]  /*1680*/  IABS R16, R17 ;  /* 0x0000001100107213 */ /* 0x001fc80000000000 */
[----:B------:R-:W0:Y:S08]  /*1690*/  I2F.RP R7, R16 ;  /* 0x0000001000077306 */ /* 0x000e300000209400 */
[----:B0-----:R-:W0:Y:S02]  /*16a0*/  MUFU.RCP R7, R7 ;  /* 0x0000000700077308 */ /* 0x001e240000001000 */
[----:B0-----:R-:W-:-:S06]  /*16b0*/  IADD3 R11, PT, PT, R7, 0xffffffe, RZ ;  /* 0x0ffffffe070b7810 */ /* 0x001fcc0007ffe0ff */
[----:B------:R-:W0:Y:S02]  /*16c0*/  F2I.FTZ.U32.TRUNC.NTZ R11, R11 ;  /* 0x0000000b000b7305 */ /* 0x000e24000021f000 */
[----:B0-----:R-:W-:-:S04]  /*16d0*/  IMAD.MOV R13, RZ, RZ, -R11 ;  /* 0x000000ffff0d7224 */ /* 0x001fc800078e0a0b */
[----:B------:R-:W-:-:S04]  /*16e0*/  IMAD R13, R13, R16, RZ ;  /* 0x000000100d0d7224 */ /* 0x000fc800078e02ff */
[----:B------:R-:W-:Y:S01]  /*16f0*/  IMAD.HI.U32 R13, R11, R13, R10 ;  /* 0x0000000d0b0d7227 */ /* 0x000fe200078e000a */
[----:B------:R-:W-:-:S05]  /*1700*/  MOV R10, R12 ;  /* 0x0000000c000a7202 */ /* 0x000fca0000000f00 */
[----:B------:R-:W-:Y:S02]  /*1710*/  IMAD.HI.U32 R7, R13, R10, RZ ;  /* 0x0000000a0d077227 */ /* 0x000fe400078e00ff */
[----:B------:R-:W0:Y:S02]  /*1720*/  LDC.64 R12, c[0x0][0x380] ;  /* 0x0000e000ff0c7b82 */ /* 0x000e240000000a00 */
[----:B------:R-:W-:-:S04]  /*1730*/  IMAD.MOV R7, RZ, RZ, -R7 ;  /* 0x000000ffff077224 */ /* 0x000fc800078e0a07 */
[C---:B------:R-:W-:Y:S02]  /*1740*/  IMAD R7, R16.reuse, R7, R10 ;  /* 0x0000000710077224 */ /* 0x040fe400078e020a */
[----:B------:R-:W3:Y:S03]  /*1750*/  LDC.64 R10, c[0x0][0x390] ;  /* 0x0000e400ff0a7b82 */ /* 0x000ee60000000a00 */
[----:B------:R-:W-:-:S13]  /*1760*/  ISETP.GT.U32.AND P1, PT, R16, R7, PT ;  /* 0x000000071000720c */ /* 0x000fda0003f24070 */
[----:B------:R-:W-:-:S04]  /*1770*/  @!P1 IADD3 R7, PT, PT, R7, -R16, RZ ;  /* 0x8000001007079210 */ /* 0x000fc80007ffe0ff */
[----:B------:R-:W-:-:S13]  /*1780*/  ISETP.GT.U32.AND P1, PT, R16, R7, PT ;  /* 0x000000071000720c */ /* 0x000fda0003f24070 */
[----:B------:R-:W-:Y:S01]  /*1790*/  @!P1 IMAD.IADD R7, R7, 0x1, -R16 ;  /* 0x0000000107079824 */ /* 0x000fe200078e0a10 */
[----:B------:R-:W-:-:S04]  /*17a0*/  ISETP.NE.AND P1, PT, R17, RZ, PT ;  /* 0x000000ff1100720c */ /* 0x000fc80003f25270 */
[----:B------:R-:W-:-:S09]  /*17b0*/  @!P2 IADD3 R7, PT, PT, -R7, RZ, RZ ;  /* 0x000000ff0707a210 */ /* 0x000fd20007ffe1ff */
[----:B------:R-:W-:-:S05]  /*17c0*/  @!P1 LOP3.LUT R7, RZ, R17, RZ, 0x33, !PT ;  /* 0x00000011ff079212 */ /* 0x000fca00078e33ff */
[----:B--2---:R-:W-:-:S04]  /*17d0*/  IMAD.WIDE R14, R7, 0x4, R14 ;  /* 0x00000004070e7825 */ /* 0x004fc800078e020e */
[C---:B0-----:R-:W-:Y:S02]  /*17e0*/  IMAD.WIDE R12, R7.reuse, 0x4, R12 ;  /* 0x00000004070c7825 */ /* 0x041fe400078e020c */
[----:B------:R-:W2:Y:S02]  /*17f0*/  LDG.E R14, desc[UR8][R14.64] ;  /* 0x000000080e0e7981 */ /* 0x000ea4000c1e1900 */
[----:B---3--:R-:W-:Y:S02]  /*1800*/  IMAD.WIDE R10, R7, 0x4, R10 ;  /* 0x00000004070a7825 */ /* 0x008fe400078e020a */
[----:B------:R-:W3:Y:S04]  /*1810*/  LDG.E R13, desc[UR8][R12.64] ;  /* 0x000000080c0d7981 */ /* 0x000ee8000c1e1900 */
[----:B------:R-:W4:Y:S01]  /*1820*/  LDG.E R11, desc[UR8][R10.64] ;  /* 0x000000080a0b7981 */ /* 0x000f22000c1e1900 */
[----:B------:R-:W-:Y:S01]  /*1830*/  BSSY.RECONVERGENT B0, `(.L_x_34) ;  /* 0x0000013000007945 */ /* 0x000fe20003800200 */
[----:B--2--5:R-:W-:Y:S01]  /*1840*/  FADD R16, R5, -R14 ;  /* 0x8000000e05107221 */ /* 0x024fe20000000000 */
[----:B---3--:R-:W-:-:S03]  /*1850*/  FADD R7, R4, -R13 ;  /* 0x8000000d04077221 */ /* 0x008fc60000000000 */
[----:B------:R-:W-:Y:S01]  /*1860*/  FMUL R16, R16, R16 ;  /* 0x0000001010107220 */ /* 0x000fe20000400000 */
[----:B----4-:R-:W-:-:S03]  /*1870*/  FADD R17, R6, -R11 ;  /* 0x8000000b06117221 */ /* 0x010fc60000000000 */
[----:B------:R-:W-:-:S04]  /*1880*/  FFMA R16, R7, R7, R16 ;  /* 0x0000000707107223 */ /* 0x000fc80000000010 */
[----:B------:R-:W-:-:S04]  /*1890*/  FFMA R16, R17, R17, R16 ;  /* 0x0000001111107223 */ /* 0x000fc80000000010 */
[----:B------:R-:W-:Y:S01]  /*18a0*/  VIADD R7, R16, 0xf3000000 ;  /* 0xf300000010077836 */ /* 0x000fe20000000000 */
[----:B------:R0:W2:Y:S04]  /*18b0*/  MUFU.RSQ R15, R16 ;  /* 0x00000010000f7308 */ /* 0x0000a80000001400 */
[----:B------:R-:W-:-:S13]  /*18c0*/  ISETP.GT.U32.AND P1, PT, R7, 0x727fffff, PT ;  /* 0x727fffff0700780c */ /* 0x000fda0003f24070 */
[----:B0-2---:R-:W-:Y:S05]  /*18d0*/  @!P1 BRA `(.L_x_35) ;  /* 0x0000000000109947 */ /* 0x005fea0003800000 */
[----:B------:R-:W-:-:S07]  /*18e0*/  MOV R18, 0x1900 ;  /* 0x0000190000127802 */ /* 0x000fce0000000f00 */
[----:B-1----:R-:W-:Y:S05]  /*18f0*/  CALL.REL.NOINC `($__internal_0_$__cuda_sm20_sqrt_rn_f32_slowpath) ;  /* 0x00000010000c7944 */ /* 0x002fea0003c00000 */
[----:B------:R-:W-:Y:S01]  /*1900*/  MOV R7, R19 ;  /* 0x0000001300077202 */ /* 0x000fe20000000f00 */
[----:B------:R-:W-:Y:S06]  /*1910*/  BRA `(.L_x_36) ;  /* 0x0000000000107947 */ /* 0x000fec0003800000 */
.L_x_35:
[----:B------:R-:W-:Y:S01]  /*1920*/  FMUL.FTZ R7, R16, R15 ;  /* 0x0000000f10077220 */ /* 0x000fe20000410000 */
[----:B------:R-:W-:-:S03]  /*1930*/  FMUL.FTZ R11, R15, 0.5 ;  /* 0x3f0000000f0b7820 */ /* 0x000fc60000410000 */
[----:B------:R-:W-:-:S04]  /*1940*/  FFMA R10, -R7, R7, R16 ;  /* 0x00000007070a7223 */ /* 0x000fc80000000110 */
[----:B------:R-:W-:-:S07]  /*1950*/  FFMA R7, R10, R11, R7 ;  /* 0x0000000b0a077223 */ /* 0x000fce0000000007 */
.L_x_36:
[----:B------:R-:W-:Y:S05]  /*1960*/  BSYNC.RECONVERGENT B0 ;  /* 0x0000000000007941 */ /* 0x000fea0003800200 */
.L_x_34:
[----:B------:R-:W0:Y:S01]  /*1970*/  F2I.TRUNC.NTZ R7, R7 ;  /* 0x0000000700077305 */ /* 0x000e22000020f100 */
[----:B------:R-:W-:Y:S01]  /*1980*/  ISETP.EQ.AND P1, PT, R8, UR4, PT ;  /* 0x0000000408007c0c */ /* 0x000fe2000bf22270 */
[----:B------:R-:W-:Y:S01]  /*1990*/  BSSY.RECONVERGENT B2, `(.L_x_37) ;  /* 0x0000014000027945 */ /* 0x000fe20003800200 */
[----:B0-----:R-:W-:-:S11]  /*19a0*/  I2FP.F32.S32 R17, R7 ;  /* 0x0000000700117245 */ /* 0x001fd60000201400 */
[----:B------:R-:W-:Y:S05]  /*19b0*/  @P0 BRA P1, `(.L_x_38) ;  /* 0x0000000000440947 */ /* 0x000fea0000800000 */
[----:B------:R-:W0:Y:S01]  /*19c0*/  LDC R12, c[0x0][0x3a4] ;  /* 0x0000e900ff0c7b82 */ /* 0x000e220000000800 */
[----:B------:R-:W-:Y:S01]  /*19d0*/  BSSY.RECONVERGENT B3, `(.L_x_39) ;  /* 0x000000c000037945 */ /* 0x000fe20003800200 */
[----:B0-----:R-:W0:Y:S08]  /*19e0*/  MUFU.RCP R7, R12 ;  /* 0x0000000c00077308 */ /* 0x001e300000001000 */
[----:B------:R-:W2:Y:S01]  /*19f0*/  FCHK P1, R17, R12 ;  /* 0x0000000c11007302 */ /* 0x000ea20000020000 */
[----:B0-----:R-:W-:-:S04]  /*1a00*/  FFMA R10, R7, -R12, 1 ;  /* 0x3f800000070a7423 */ /* 0x001fc8000000080c */
[----:B------:R-:W-:-:S04]  /*1a10*/  FFMA R7, R7, R10, R7 ;  /* 0x0000000a07077223 */ /* 0x000fc80000000007 */
[----:B------:R-:W-:-:S04]  /*1a20*/  FFMA R10, R7, R17, RZ ;  /* 0x00000011070a7223 */ /* 0x000fc800000000ff */
[----:B------:R-:W-:-:S04]  /*1a30*/  FFMA R11, R10, -R12, R17 ;  /* 0x8000000c0a0b7223 */ /* 0x000fc80000000011 */
[----:B------:R-:W-:Y:S01]  /*1a40*/  FFMA R7, R7, R11, R10 ;  /* 0x0000000b07077223 */ /* 0x000fe2000000000a */
[----:B--2---:R-:W-:Y:S06]  /*1a50*/  @!P1 BRA `(.L_x_40) ;  /* 0x00000000000c9947 */ /* 0x004fec0003800000 */
[----:B------:R-:W-:-:S07]  /*1a60*/  MOV R19, 0x1a80 ;  /* 0x00001a8000137802 */ /* 0x000fce0000000f00 */
[----:B-1----:R-:W-:Y:S05]  /*1a70*/  CALL.REL.NOINC `($__internal_1_$__cuda_sm3x_div_rn_noftz_f32_slowpath) ;  /* 0x0000001000087944 */ /* 0x002fea0003c00000 */
[----:B------:R-:W-:-:S07]  /*1a80*/  IMAD.MOV.U32 R7, RZ, RZ, R18 ;  /* 0x000000ffff077224 */ /* 0x000fce00078e0012 */
.L_x_40:
[----:B------:R-:W-:Y:S05]  /*1a90*/  BSYNC.RECONVERGENT B3 ;  /* 0x0000000000037941 */ /* 0x000fea0003800200 */
.L_x_39:
[----:B------:R-:W0:Y:S02]  /*1aa0*/  F2I.TRUNC.NTZ R7, R7 ;  /* 0x0000000700077305 */ /* 0x000e24000020f100 */
[----:B0-----:R-:W-:-:S05]  /*1ab0*/  LEA R10, R7, UR5, 0x2 ;  /* 0x00000005070a7c11 */ /* 0x001fca000f8e10ff */
[----:B------:R0:W-:Y:S02]  /*1ac0*/  ATOMS.POPC.INC.32 RZ, [R10+URZ] ;  /* 0x000000000aff7f8c */ /* 0x0001e4000d8000ff */
.L_x_38:
[----:B------:R-:W-:Y:S05]  /*1ad0*/  BSYNC.RECONVERGENT B2 ;  /* 0x0000000000027941 */ /* 0x000fea0003800200 */
.L_x_37:
[----:B------:R-:W2:Y:S01]  /*1ae0*/  LDC R17, c[0x0][0x3a0] ;  /* 0x0000e800ff117b82 */ /* 0x000ea20000000800 */
[----:B------:R-:W-:Y:S01]  /*1af0*/  IADD3 R9, PT, PT, R9, 0x1, RZ ;  /* 0x0000000109097810 */ /* 0x000fe20007ffe0ff */
[----:B0-----:R-:W-:-:S03]  /*1b00*/  IMAD.MOV.U32 R10, RZ, RZ, RZ ;  /* 0x000000ffff0a7224 */ /* 0x001fc600078e00ff */
[----:B------:R-:W-:Y:S02]  /*1b10*/  IABS R12, R9 ;  /* 0x00000009000c7213 */ /* 0x000fe40000000000 */
[----:B------:R-:W-:Y:S01]  /*1b20*/  ISETP.GE.AND P2, PT, R9, RZ, PT ;  /* 0x000000ff0900720c */ /* 0x000fe20003f46270 */
[----:B------:R-:W0:Y:S01]  /*1b30*/  LDC.64 R14, c[0x0][0x380] ;  /* 0x0000e000ff0e7b82 */ /* 0x000e220000000a00 */
[----:B--2---:R-:W-:-:S04]  /*1b40*/  IABS R16, R17 ;  /* 0x0000001100107213 */ /* 0x004fc80000000000 */
[----:B------:R-:W2:Y:S08]  /*1b50*/  I2F.RP R7, R16 ;  /* 0x0000001000077306 */ /* 0x000eb00000209400 */
[----:B--2---:R-:W2:Y:S02]  /*1b60*/  MUFU.RCP R7, R7 ;  /* 0x0000000700077308 */ /* 0x004ea40000001000 */
[----:B--2---:R-:W-:-:S06]  /*1b70*/  IADD3 R11, PT, PT, R7, 0xffffffe, RZ ;  /* 0x0ffffffe070b7810 */ /* 0x004fcc0007ffe0ff */
[----:B------:R-:W2:Y:S02]  /*1b80*/  F2I.FTZ.U32.TRUNC.NTZ R11, R11 ;  /* 0x0000000b000b7305 */ /* 0x000ea4000021f000 */
[----:B--2---:R-:W-:-:S04]  /*1b90*/  IMAD.MOV R13, RZ, RZ, -R11 ;  /* 0x000000ffff0d7224 */ /* 0x004fc800078e0a0b */
[----:B------:R-:W-:-:S04]  /*1ba0*/  IMAD R13, R13, R16, RZ ;  /* 0x000000100d0d7224 */ /* 0x000fc800078e02ff */
[----:B------:R-:W-:Y:S01]  /*1bb0*/  IMAD.HI.U32 R13, R11, R13, R10 ;  /* 0x0000000d0b0d7227 */ /* 0x000fe200078e000a */
[----:B------:R-:W-:-:S05]  /*1bc0*/  MOV R10, R12 ;  /* 0x0000000c000a7202 */ /* 0x000fca0000000f00 */
[----:B------:R-:W-:Y:S02]  /*1bd0*/  IMAD.HI.U32 R7, R13, R10, RZ ;  /* 0x0000000a0d077227 */ /* 0x000fe400078e00ff */
[----:B------:R-:W2:Y:S02]  /*1be0*/  LDC.64 R12, c[0x0][0x388] ;  /* 0x0000e200ff0c7b82 */ /* 0x000ea40000000a00 */
        /* <DEDUP_REMOVED lines=28> */
[----:B------:R-:W-:Y:S01]  /*1db0*/  BSSY.RECONVERGENT B1, `(.L_x_43) ;  /* 0x0000003000017945 */ /* 0x000fe20003800200 */
[----:B------:R-:W-:-:S07]  /*1dc0*/  MOV R18, 0x1de0 ;  /* 0x00001de000127802 */ /* 0x000fce0000000f00 */
[----:B-1----:R-:W-:Y:S05]  /*1dd0*/  CALL.REL.NOINC `($__internal_0_$__cuda_sm20_sqrt_rn_f32_slowpath) ;  /* 0x0000000800d47944 */ /* 0x002fea0003c00000 */
[----:B------:R-:W-:Y:S05]  /*1de0*/  BSYNC.RECONVERGENT B1 ;  /* 0x0000000000017941 */ /* 0x000fea0003800200 */
.L_x_43:
[----:B------:R-:W-:Y:S01]  /*1df0*/  MOV R7, R19 ;  /* 0x0000001300077202 */ /* 0x000fe20000000f00 */
[----:B------:R-:W-:Y:S06]  /*1e00*/  BRA `(.L_x_44) ;  /* 0x0000000000107947 */ /* 0x000fec0003800000 */
.L_x_42:
[----:B------:R-:W-:Y:S01]  /*1e10*/  FMUL.FTZ R7, R16, R9 ;  /* 0x0000000910077220 */ /* 0x000fe20000410000 */
[----:B------:R-:W-:-:S03]  /*1e20*/  FMUL.FTZ R9, R9, 0.5 ;  /* 0x3f00000009097820 */ /* 0x000fc60000410000 */
[----:B------:R-:W-:-:S04]  /*1e30*/  FFMA R10, -R7, R7, R16 ;  /* 0x00000007070a7223 */ /* 0x000fc80000000110 */
[----:B------:R-:W-:-:S07]  /*1e40*/  FFMA R7, R10, R9, R7 ;  /* 0x000000090a077223 */ /* 0x000fce0000000007 */
.L_x_44:
[----:B------:R-:W-:Y:S05]  /*1e50*/  BSYNC.RECONVERGENT B0 ;  /* 0x0000000000007941 */ /* 0x000fea0003800200 */
.L_x_41:
        /* <DEDUP_REMOVED lines=18> */
.L_x_48:
[----:B------:R-:W-:Y:S05]  /*1f80*/  BSYNC.RECONVERGENT B3 ;  /* 0x0000000000037941 */ /* 0x000fea0003800200 */
.L_x_47:
[----:B------:R-:W0:Y:S02]  /*1f90*/  F2I.TRUNC.NTZ R7, R7 ;  /* 0x0000000700077305 */ /* 0x000e24000020f100 */
[----:B0-----:R-:W-:-:S05]  /*1fa0*/  LEA R9, R7, UR5, 0x2 ;  /* 0x0000000507097c11 */ /* 0x001fca000f8e10ff */
[----:B------:R0:W-:Y:S02]  /*1fb0*/  ATOMS.POPC.INC.32 RZ, [R9+URZ] ;  /* 0x0000000009ff7f8c */ /* 0x0001e4000d8000ff */
.L_x_46:
[----:B------:R-:W-:Y:S05]  /*1fc0*/  BSYNC.RECONVERGENT B2 ;  /* 0x0000000000027941 */ /* 0x000fea0003800200 */
.L_x_45:
[----:B------:R-:W-:-:S12]  /*1fd0*/  UIADD3 UR4, UPT, UPT, UR4, 0x2, URZ ;  /* 0x0000000204047890 */ /* 0x000fd8000fffe0ff */
.L_x_33:
[----:B------:R-:W-:-:S04]  /*1fe0*/  LOP3.LUT R7, R8, 0x1, RZ, 0xc0, !PT ;  /* 0x0000000108077812 */ /* 0x000fc800078ec0ff */
[----:B------:R-:W-:-:S13]  /*1ff0*/  ISETP.NE.U32.AND P1, PT, R7, 0x1, PT ;  /* 0x000000010700780c */ /* 0x000fda0003f25070 */
[----:B------:R-:W-:Y:S05]  /*2000*/  @P1 BRA `(.L_x_0) ;  /* 0x0000000400301947 */ /* 0x000fea0003800000 */
        /* <DEDUP_REMOVED lines=14> */
[----:B------:R-:W-:Y:S02]  /*20f0*/  MOV R9, R12 ;  /* 0x0000000c00097202 */ /* 0x000fe40000000f00 */
[----:B------:R-:W0:Y:S03]  /*2100*/  LDC.64 R12, c[0x0][0x380] ;  /* 0x0000e000ff0c7b82 */ /* 0x000e260000000a00 */
[----:B------:R-:W-:-:S04]  /*2110*/  IMAD.HI.U32 R7, R10, R9, RZ ;  /* 0x000000090a077227 */ /* 0x000fc800078e00ff */
[----:B------:R-:W-:-:S04]  /*2120*/  IMAD.MOV R10, RZ, RZ, -R7 ;  /* 0x000000ffff0a7224 */ /* 0x000fc800078e0a07 */
[C---:B------:R-:W-:Y:S02]  /*2130*/  IMAD R7, R16.reuse, R10, R9 ;  /* 0x0000000a10077224 */ /* 0x040fe400078e0209 */
[----:B------:R-:W3:Y:S03]  /*2140*/  LDC.64 R10, c[0x0][0x390] ;  /* 0x0000e400ff0a7b82 */ /* 0x000ee60000000a00 */
[----:B------:R-:W-:-:S13]  /*2150*/  ISETP.GT.U32.AND P1, PT, R16, R7, PT ;  /* 0x000000071000720c */ /* 0x000fda0003f24070 */
[----:B------:R-:W-:-:S04]  /*2160*/  @!P1 IADD3 R7, PT, PT, R7, -R16, RZ ;  /* 0x8000001007079210 */ /* 0x000fc80007ffe0ff */
[----:B------:R-:W-:-:S13]  /*2170*/  ISETP.GT.U32.AND P1, PT, R16, R7, PT ;  /* 0x000000071000720c */ /* 0x000fda0003f24070 */
[----:B------:R-:W-:Y:S02]  /*2180*/  @!P1 IADD3 R7, PT, PT, R7, -R16, RZ ;  /* 0x8000001007079210 */ /* 0x000fe40007ffe0ff */
[----:B------:R-:W-:-:S03]  /*2190*/  ISETP.NE.AND P1, PT, R17, RZ, PT ;  /* 0x000000ff1100720c */ /* 0x000fc60003f25270 */
[----:B------:R-:W-:-:S10]  /*21a0*/  @!P2 IMAD.MOV R7, RZ, RZ, -R7 ;  /* 0x000000ffff07a224 */ /* 0x000fd400078e0a07 */
        /* <DEDUP_REMOVED lines=14> */
[----:B------:R0:W2:Y:S01]  /*2290*/  MUFU.RSQ R5, R16 ;  /* 0x0000001000057308 */ /* 0x0000a20000001400 */
[----:B------:R-:W-:-:S04]  /*22a0*/  IADD3 R3, PT, PT, R16, -0xd000000, RZ ;  /* 0xf300000010037810 */ /* 0x000fc80007ffe0ff */
[----:B------:R-:W-:-:S13]  /*22b0*/  ISETP.GT.U32.AND P1, PT, R3, 0x727fffff, PT ;  /* 0x727fffff0300780c */ /* 0x000fda0003f24070 */
[----:B0-2---:R-:W-:Y:S05]  /*22c0*/  @!P1 BRA `(.L_x_50) ;  /* 0x0000000000109947 */ /* 0x005fea0003800000 */
[----:B------:R-:W-:-:S07]  /*22d0*/  MOV R18, 0x22f0 ;  /* 0x000022f000127802 */ /* 0x000fce0000000f00 */
[----:B-1----:R-:W-:Y:S05]  /*22e0*/  CALL.REL.NOINC `($__internal_0_$__cuda_sm20_sqrt_rn_f32_slowpath) ;  /* 0x0000000400907944 */ /* 0x002fea0003c00000 */
[----:B------:R-:W-:Y:S01]  /*22f0*/  MOV R4, R19 ;  /* 0x0000001300047202 */ /* 0x000fe20000000f00 */
[----:B------:R-:W-:Y:S06]  /*2300*/  BRA `(.L_x_51) ;  /* 0x0000000000107947 */ /* 0x000fec0003800000 */
.L_x_50:
[----:B------:R-:W-:Y:S01]  /*2310*/  FMUL.FTZ R4, R16, R5 ;  /* 0x0000000510047220 */ /* 0x000fe20000410000 */
[----:B------:R-:W-:-:S03]  /*2320*/  FMUL.FTZ R5, R5, 0.5 ;  /* 0x3f00000005057820 */ /* 0x000fc60000410000 */
[----:B------:R-:W-:-:S04]  /*2330*/  FFMA R3, -R4, R4, R16 ;  /* 0x0000000404037223 */ /* 0x000fc80000000110 */
[----:B------:R-:W-:-:S07]  /*2340*/  FFMA R4, R3, R5, R4 ;  /* 0x0000000503047223 */ /* 0x000fce0000000004 */
.L_x_51:
[----:B------:R-:W-:Y:S05]  /*2350*/  BSYNC.RECONVERGENT B0 ;  /* 0x0000000000007941 */ /* 0x000fea0003800200 */
.L_x_49:
[----:B------:R-:W0:Y:S01]  /*2360*/  LDC R10, c[0x0][0x3a4] ;  /* 0x0000e900ff0a7b82 */ /* 0x000e220000000800 */
[----:B------:R-:W2:Y:S01]  /*2370*/  F2I.TRUNC.NTZ R4, R4 ;  /* 0x0000000400047305 */ /* 0x000ea2000020f100 */
[----:B------:R-:W-:Y:S01]  /*2380*/  BSSY.RECONVERGENT B2, `(.L_x_52) ;  /* 0x000000d000027945 */ /* 0x000fe20003800200 */
[----:B--2---:R-:W-:-:S06]  /*2390*/  I2FP.F32.S32 R17, R4 ;  /* 0x0000000400117245 */ /* 0x004fcc0000201400 */
        /* <DEDUP_REMOVED lines=11> */
.L_x_53:
[----:B------:R-:W-:Y:S05]  /*2450*/  BSYNC.RECONVERGENT B2 ;  /* 0x0000000000027941 */ /* 0x000fea0003800200 */
.L_x_52:
[----:B------:R-:W-:Y:S01]  /*2460*/  ISETP.EQ.AND P1, PT, R8, UR4, PT ;  /* 0x0000000408007c0c */ /* 0x000fe2000bf22270 */
[----:B------:R-:W-:-:S12]  /*2470*/  BSSY.RECONVERGENT B0, `(.L_x_0) ;  /* 0x0000005000007945 */ /* 0x000fd80003800200 */
[----:B------:R-:W-:Y:S05]  /*2480*/  @P0 BRA P1, `(.L_x_54) ;  /* 0x00000000000c0947 */ /* 0x000fea0000800000 */
[----:B------:R-:W1:Y:S02]  /*2490*/  F2I.TRUNC.NTZ R3, R3 ;  /* 0x0000000300037305 */ /* 0x000e64000020f100 */
[----:B-1----:R-:W-:-:S05]  /*24a0*/  LEA R0, R3, UR5, 0x2 ;  /* 0x0000000503007c11 */ /* 0x002fca000f8e10ff */
[----:B------:R0:W-:Y:S02]  /*24b0*/  ATOMS.POPC.INC.32 RZ, [R0+URZ] ;  /* 0x0000000000ff7f8c */ /* 0x0001e4000d8000ff */
.L_x_54:
[----:B------:R-:W-:Y:S05]  /*24c0*/  BSYNC.RECONVERGENT B0 ;  /* 0x0000000000007941 */ /* 0x000fea0003800200 */
.L_x_0:
[----:B------:R-:W2:Y:S08]  /*24d0*/  LDC R10, c[0x0][0x3a8] ;  /* 0x0000ea00ff0a7b82 */ /* 0x000eb00000000800 */
[----:B------:R-:W-:Y:S01]  /*24e0*/  BAR.SYNC.DEFER_BLOCKING 0x0 ;  /* 0x0000000000007b1d */ /* 0x000fe20000010000 */
[----:B--2---:R-:W-:-:S04]  /*24f0*/  ISETP.GE.AND P0, PT, R10, 0x1, PT ;  /* 0x000000010a00780c */ /* 0x004fc80003f06270 */
[----:B------:R-:W-:-:S13]  /*2500*/  ISETP.NE.OR P0, PT, R2, RZ, !P0 ;  /* 0x000000ff0200720c */ /* 0x000fda0004705670 */
[----:B0-----:R-:W-:Y:S05]  /*2510*/  @P0 EXIT ;  /* 0x000000000000094d */ /* 0x001fea0003800000 */
[----:B------:R-:W0:Y:S01]  /*2520*/  LDCU UR6, c[0x0][0x398] ;  /* 0x00007300ff0677ac */ /* 0x000e220008000800 */
[----:B------:R-:W2:Y:S01]  /*2530*/  LDC R13, c[0x0][0x39c] ;  /* 0x0000e700ff0d7b82 */ /* 0x000ea20000000800 */
[----:B------:R-:W-:Y:S01]  /*2540*/  ISETP.GT.AND P1, PT, R10, 0x3, PT ;  /* 0x000000030a00780c */ /* 0x000fe20003f24270 */
[----:B------:R-:W-:Y:S01]  /*2550*/  UMOV UR4, URZ ;  /* 0x000000ff00047c82 */ /* 0x000fe20008000000 */
[----:B------:R-:W-:Y:S02]  /*2560*/  PLOP3.LUT P0, PT, PT, PT, PT, 0x80, 0x8 ;  /* 0x000000000008781c */ /* 0x000fe40003f0f070 */
[----:B0----5:R-:W-:-:S09]  /*2570*/  MOV R6, UR6 ;  /* 0x0000000600067c02 */ /* 0x021fd20008000f00 */
[----:B------:R-:W-:Y:S05]  /*2580*/  @!P1 BRA `(.L_x_55) ;  /* 0x0000000000649947 */ /* 0x000fea0003800000 */
[----:B------:R-:W0:Y:S01]  /*2590*/  S2R R8, SR_LANEID ;  /* 0x0000000000087919 */ /* 0x000e220000000000 */
[----:B------:R-:W-:Y:S02]  /*25a0*/  PLOP3.LUT P0, PT, PT, PT, PT, 0x8, 0x80 ;  /* 0x000000000080781c */ /* 0x000fe40003f0e170 */
[----:B-1----:R-:W-:-:S11]  /*25b0*/  IADD3 R0, PT, PT, R10, -0x3, RZ ;  /* 0xfffffffd0a007810 */ /* 0x002fd60007ffe0ff */
.L_x_56:
[----:B------:R-:W1:Y:S01]  /*25c0*/  LDS.64 R2, [UR5] ;  /* 0x00000005ff027984 */ /* 0x000e620008000a00 */
[----:B------:R-:W-:Y:S02]  /*25d0*/  VOTEU.ANY UR6, UPT, PT ;  /* 0x0000000000067886 */ /* 0x000fe400038e0100 */
[----:B------:R-:W-:Y:S01]  /*25e0*/  UFLO.U32 UR7, UR6 ;  /* 0x00000006000772bd */ /* 0x000fe200080e0000 */
[----:B------:R-:W3:Y:S01]  /*25f0*/  LDS.64 R4, [UR5+0x8] ;  /* 0x00000805ff047984 */ /* 0x000ee20008000a00 */
[----:B------:R-:W-:-:S04]  /*2600*/  UPOPC UR6, UR6 ;  /* 0x00000006000672bf */ /* 0x000fc80008000000 */
[----:B0-----:R-:W-:Y:S01]  /*2610*/  ISETP.EQ.U32.AND P1, PT, R8, UR7, PT ;  /* 0x0000000708007c0c */ /* 0x001fe2000bf22070 */
[----:B------:R-:W-:Y:S02]  /*2620*/  UIADD3 UR4, UPT, UPT, UR4, 0x4, URZ ;  /* 0x0000000404047890 */ /* 0x000fe4000fffe0ff */
[----:B------:R-:W-:Y:S01]  /*2630*/  UIADD3 UR5, UPT, UPT, UR5, 0x10, URZ ;  /* 0x0000001005057890 */ /* 0x000fe2000fffe0ff */
[----:B-1----:R-:W-:Y:S02]  /*2640*/  IMAD R7, R2, UR6, RZ ;  /* 0x0000000602077c24 */ /* 0x002fe4000f8e02ff */
[----:B------:R-:W-:Y:S01]  /*2650*/  IMAD R9, R3, UR6, RZ ;  /* 0x0000000603097c24 */ /* 0x000fe2000f8e02ff */
[----:B--2---:R-:W-:Y:S01]  /*2660*/  MOV R3, R13 ;  /* 0x0000000d00037202 */ /* 0x004fe20000000f00 */
[----:B------:R-:W-:Y:S02]  /*2670*/  IMAD.MOV.U32 R2, RZ, RZ, R6 ;  /* 0x000000ffff027224 */ /* 0x000fe400078e0006 */
[----:B---3--:R-:W-:-:S02]  /*2680*/  IMAD R11, R4, UR6, RZ ;  /* 0x00000006040b7c24 */ /* 0x008fc4000f8e02ff */
[----:B------:R-:W-:Y:S01]  /*2690*/  IMAD R5, R5, UR6, RZ ;  /* 0x0000000605057c24 */ /* 0x000fe2000f8e02ff */
[----:B------:R3:W-:Y:S04]  /*26a0*/  @P1 REDG.E.ADD.STRONG.GPU desc[UR8][R2.64], R7 ;  /* 0x000000070200198e */ /* 0x0007e8000c12e108 */
[----:B------:R3:W-:Y:S04]  /*26b0*/  @P1 REDG.E.ADD.STRONG.GPU desc[UR8][R2.64+0x4], R9 ;  /* 0x000004090200198e */ /* 0x0007e8000c12e108 */
[----:B------:R3:W-:Y:S04]  /*26c0*/  @P1 REDG.E.ADD.STRONG.GPU desc[UR8][R2.64+0x8], R11 ;  /* 0x0000080b0200198e */ /* 0x0007e8000c12e108 */
[----:B------:R3:W-:Y:S01]  /*26d0*/  @P1 REDG.E.ADD.STRONG.GPU desc[UR8][R2.64+0xc], R5 ;  /* 0x00000c050200198e */ /* 0x0007e2000c12e108 */
[----:B------:R-:W-:-:S02]  /*26e0*/  ISETP.LE.AND P1, PT, R0, UR4, PT ;  /* 0x0000000400007c0c */ /* 0x000fc4000bf23270 */
[----:B------:R-:W-:-:S04]  /*26f0*/  IADD3 R6, P2, PT, R2, 0x10, RZ ;  /* 0x0000001002067810 */ /* 0x000fc80007f5e0ff */
[----:B------:R-:W-:-:S07]  /*2700*/  IADD3.X R13, PT, PT, RZ, R3, RZ, P2, !PT ;  /* 0x00000003ff0d7210 */ /* 0x000fce00017fe4ff */
[----:B---3--:R-:W-:Y:S05]  /*2710*/  @!P1 BRA `(.L_x_56) ;  /* 0xfffffffc00a89947 */ /* 0x008fea000383ffff */
.L_x_55:
[----:B-1----:R-:W-:-:S05]  /*2720*/  VIADD R0, R10, -UR4 ;  /* 0x800000040a007c36 */ /* 0x002fca0008000000 */
[----:B------:R-:W-:-:S13]  /*2730*/  ISETP.GT.AND P1, PT, R0, 0x1, PT ;  /* 0x000000010000780c */ /* 0x000fda0003f24270 */
[----:B------:R-:W-:Y:S05]  /*2740*/  @!P1 BRA `(.L_x_57) ;  /* 0x0000000000449947 */ /* 0x000fea0003800000 */
[----:B------:R-:W0:Y:S01]  /*2750*/  LDS.64 R2, [UR5] ;  /* 0x00000005ff027984 */ /* 0x000e220008000a00 */
[----:B------:R-:W-:Y:S02]  /*2760*/  VOTEU.ANY UR6, UPT, PT ;  /* 0x0000000000067886 */ /* 0x000fe400038e0100 */
[----:B------:R-:W-:Y:S01]  /*2770*/  UFLO.U32 UR7, UR6 ;  /* 0x00000006000772bd */ /* 0x000fe200080e0000 */
[----:B------:R-:W1:Y:S01]  /*2780*/  S2R R0, SR_LANEID ;  /* 0x0000000000007919 */ /* 0x000e620000000000 */
[----:B------:R-:W-:Y:S02]  /*2790*/  UPOPC UR6, UR6 ;  /* 0x00000006000672bf */ /* 0x000fe40008000000 */
[----:B------:R-:W-:Y:S02]  /*27a0*/  UIADD3 UR4, UPT, UPT, UR4, 0x2, URZ ;  /* 0x0000000204047890 */ /* 0x000fe4000fffe0ff */
[----:B------:R-:W-:Y:S01]  /*27b0*/  UIADD3 UR5, UPT, UPT, UR5, 0x8, URZ ;  /* 0x0000000805057890 */ /* 0x000fe2000fffe0ff */
[----:B-1----:R-:W-:Y:S01]  /*27c0*/  ISETP.EQ.U32.AND P0, PT, R0, UR7, PT ;  /* 0x0000000700007c0c */ /* 0x002fe2000bf02070 */
[----:B0-----:R-:W-:Y:S01]  /*27d0*/  IMAD R5, R2, UR6, RZ ;  /* 0x0000000602057c24 */ /* 0x001fe2000f8e02ff */
[----:B------:R-:W-:Y:S01]  /*27e0*/  MOV R2, R6 ;  /* 0x0000000600027202 */ /* 0x000fe20000000f00 */
[----:B------:R-:W-:Y:S01]  /*27f0*/  IMAD R7, R3, UR6, RZ ;  /* 0x0000000603077c24 */ /* 0x000fe2000f8e02ff */
[----:B--2---:R-:W-:-:S02]  /*2800*/  MOV R3, R13 ;  /* 0x0000000d00037202 */ /* 0x004fc40000000f00 */
[----:B------:R-:W-:-:S07]  /*2810*/  IADD3 R6, P1, PT, R6, 0x8, RZ ;  /* 0x0000000806067810 */ /* 0x000fce0007f3e0ff */
[----:B------:R0:W-:Y:S01]  /*2820*/  @P0 REDG.E.ADD.STRONG.GPU desc[UR8][R2.64], R5 ;  /* 0x000000050200098e */ /* 0x0001e2000c12e108 */
[----:B------:R-:W-:-:S03]  /*2830*/  IMAD.X R13, RZ, RZ, R13, P1 ;  /* 0x000000ffff0d7224 */ /* 0x000fc600008e060d */
[----:B------:R0:W-:Y:S01]  /*2840*/  @P0 REDG.E.ADD.STRONG.GPU desc[UR8][R2.64+0x4], R7 ;  /* 0x000004070200098e */ /* 0x0001e2000c12e108 */
[----:B------:R-:W-:-:S13]  /*2850*/  PLOP3.LUT P0, PT, PT, PT, PT, 0x8, 0x80 ;  /* 0x000000000080781c */ /* 0x000fda0003f0e170 */
.L_x_57:
[----:B------:R-:W-:-:S13]  /*2860*/  ISETP.GT.OR P0, PT, R10, UR4, P0 ;  /* 0x000000040a007c0c */ /* 0x000fda0008704670 */
[----:B------:R-:W-:Y:S05]  /*2870*/  @!P0 EXIT ;  /* 0x000000000000894d */ /* 0x000fea0003800000 */
[----:B0-----:R-:W0:Y:S01]  /*2880*/  S2R R2, SR_LANEID ;  /* 0x0000000000027919 */ /* 0x001e220000000000 */
[----:B------:R-:W-:Y:S01]  /*2890*/  VOTEU.ANY UR4, UPT, PT ;  /* 0x0000000000047886 */ /* 0x000fe200038e0100 */
[----:B--2---:R-:W-:Y:S01]  /*28a0*/  MOV R3, R13 ;  /* 0x0000000d00037202 */ /* 0x004fe20000000f00 */
[----:B------:R-:W-:Y:S01]  /*28b0*/  UFLO.U32 UR6, UR4 ;  /* 0x00000004000672bd */ /* 0x000fe200080e0000 */
[----:B------:R-:W1:Y:S01]  /*28c0*/  LDS R0, [UR5] ;  /* 0x00000005ff007984 */ /* 0x000e620008000800 */
[----:B------:R-:W-:-:S04]  /*28d0*/  UPOPC UR4, UR4 ;  /* 0x00000004000472bf */ /* 0x000fc80008000000 */
[----:B0-----:R-:W-:Y:S02]  /*28e0*/  ISETP.EQ.U32.AND P0, PT, R2, UR6, PT ;  /* 0x0000000602007c0c */ /* 0x001fe4000bf02070 */
[----:B------:R-:W-:Y:S01]  /*28f0*/  MOV R2, R6 ;  /* 0x0000000600027202 */ /* 0x000fe20000000f00 */
[----:B-1----:R-:W-:-:S10]  /*2900*/  IMAD R5, R0, UR4, RZ ;  /* 0x0000000400057c24 */ /* 0x002fd4000f8e02ff */
[----:B------:R-:W-:Y:S01]  /*2910*/  @P0 REDG.E.ADD.STRONG.GPU desc[UR8][R2.64], R5 ;  /* 0x000000050200098e */ /* 0x000fe2000c12e108 */
[----:B------:R-:W-:Y:S05]  /*2920*/  EXIT ;  /* 0x000000000000794d */ /* 0x000fea0003800000 */
        .weak           $__internal_0_$__cuda_sm20_sqrt_rn_f32_slowpath
        .type           $__internal_0_$__cuda_sm20_sqrt_rn_f32_slowpath,@function
        .size           $__internal_0_$__cuda_sm20_sqrt_rn_f32_slowpath,($__internal_1_$__cuda_sm3x_div_rn_noftz_f32_slowpath - $__internal_0_$__cuda_sm20_sqrt_rn_f32_slowpath)
$__internal_0_$__cuda_sm20_sqrt_rn_f32_slowpath:
[----:B------:R-:W-:-:S13]  /*2930*/  LOP3.LUT P1, RZ, R16, 0x7fffffff, RZ, 0xc0, !PT ;  /* 0x7fffffff10ff7812 */ /* 0x000fda000782c0ff */
[----:B------:R-:W-:Y:S01]  /*2940*/  @!P1 IMAD.MOV.U32 R17, RZ, RZ, R16 ;  /* 0x000000ffff119224 */ /* 0x000fe200078e0010 */
[----:B------:R-:W-:Y:S06]  /*2950*/  @!P1 BRA `(.L_x_58) ;  /* 0x0000000000409947 */ /* 0x000fec0003800000 */
[----:B------:R-:W-:-:S13]  /*2960*/  FSETP.GEU.FTZ.AND P1, PT, R16, RZ, PT ;  /* 0x000000ff1000720b */ /* 0x000fda0003f3e000 */
[----:B------:R-:W-:Y:S01]  /*2970*/  @!P1 MOV R17, 0x7fffffff ;  /* 0x7fffffff00119802 */ /* 0x000fe20000000f00 */
[----:B------:R-:W-:Y:S06]  /*2980*/  @!P1 BRA `(.L_x_58) ;  /* 0x0000000000349947 */ /* 0x000fec0003800000 */
[----:B------:R-:W-:-:S13]  /*2990*/  FSETP.GTU.FTZ.AND P1, PT, |R16|, +INF , PT ;  /* 0x7f8000001000780b */ /* 0x000fda0003f3c200 */
[----:B------:R-:W-:Y:S01]  /*29a0*/  @P1 FADD.FTZ R17, R16, 1 ;  /* 0x3f80000010111421 */ /* 0x000fe20000010000 */
[----:B------:R-:W-:Y:S06]  /*29b0*/  @P1 BRA `(.L_x_58) ;  /* 0x0000000000281947 */ /* 0x000fec0003800000 */
[----:B------:R-:W-:-:S13]  /*29c0*/  FSETP.NEU.FTZ.AND P1, PT, |R16|, +INF , PT ;  /* 0x7f8000001000780b */ /* 0x000fda0003f3d200 */
[----:B------:R-:W-:-:S04]  /*29d0*/  @P1 FFMA R19, R16, 1.84467440737095516160e+19, RZ ;  /* 0x5f80000010131823 */ /* 0x000fc800000000ff */
[----:B------:R-:W0:Y:S02]  /*29e0*/  @P1 MUFU.RSQ R20, R19 ;  /* 0x0000001300141308 */ /* 0x000e240000001400 */
[----:B0-----:R-:W-:Y:S01]  /*29f0*/  @P1 FMUL.FTZ R26, R19, R20 ;  /* 0x00000014131a1220 */ /* 0x001fe20000410000 */
[----:B------:R-:W-:-:S03]  /*2a00*/  @P1 FMUL.FTZ R20, R20, 0.5 ;  /* 0x3f00000014141820 */ /* 0x000fc60000410000 */
[----:B------:R-:W-:-:S04]  /*2a10*/  @P1 FADD.FTZ R17, -R26, -RZ ;  /* 0x800000ff1a111221 */ /* 0x000fc80000010100 */
[----:B------:R-:W-:Y:S01]  /*2a20*/  @P1 FFMA R21, R26, R17, R19 ;  /* 0x000000111a151223 */ /* 0x000fe20000000013 */
[----:B------:R-:W-:-:S03]  /*2a30*/  @!P1 MOV R17, R16 ;  /* 0x0000001000119202 */ /* 0x000fc60000000f00 */
[----:B------:R-:W-:-:S04]  /*2a40*/  @P1 FFMA R20, R21, R20, R26 ;  /* 0x0000001415141223 */ /* 0x000fc8000000001a */
[----:B------:R-:W-:-:S07]  /*2a50*/  @P1 FMUL.FTZ R17, R20, 2.3283064365386962891e-10 ;  /* 0x2f80000014111820 */ /* 0x000fce0000410000 */
.L_x_58:
[----:B------:R-:W-:Y:S02]  /*2a60*/  IMAD.MOV.U32 R19, RZ, RZ, R17 ;  /* 0x000000ffff137224 */ /* 0x000fe400078e0011 */
[----:B------:R-:W-:Y:S01]  /*2a70*/  HFMA2 R17, -RZ, RZ, 0, 0 ;  /* 0x00000000ff117431 */ /* 0x000fe200000001ff */
[----:B------:R-:W-:-:S04]  /*2a80*/  MOV R16, R18 ;  /* 0x0000001200107202 */ /* 0x000fc80000000f00 */
[----:B------:R-:W-:Y:S05]  /*2a90*/  RET.REL.NODEC R16 `(_Z3SDHPfS_S_P10hist_entryifi) ;  /* 0xffffffd410587950 */ /* 0x000fea0003c3ffff */
        .weak           $__internal_1_$__cuda_sm3x_div_rn_noftz_f32_slowpath
        .type           $__internal_1_$__cuda_sm3x_div_rn_noftz_f32_slowpath,@function
        .size           $__internal_1_$__cuda_sm3x_div_rn_noftz_f32_slowpath,(.L_x_72 - $__internal_1_$__cuda_sm3x_div_rn_noftz_f32_slowpath)
$__internal_1_$__cuda_sm3x_div_rn_noftz_f32_slowpath:
[--C-:B------:R-:W-:Y:S01]  /*2aa0*/  SHF.R.U32.HI R20, RZ, 0x17, R0.reuse ;  /* 0x00000017ff147819 */ /* 0x100fe20000011600 */
[----:B------:R-:W-:Y:S01]  /*2ab0*/  BSSY.RECONVERGENT B0, `(.L_x_59) ;  /* 0x0000065000007945 */ /* 0x000fe20003800200 */
[----:B------:R-:W-:Y:S01]  /*2ac0*/  SHF.R.U32.HI R26, RZ, 0x17, R17 ;  /* 0x00000017ff1a7819 */ /* 0x000fe20000011611 */
[----:B------:R-:W-:Y:S01]  /*2ad0*/  IMAD.MOV.U32 R21, RZ, RZ, R0 ;  /* 0x000000ffff157224 */ /* 0x000fe200078e0000 */
[----:B------:R-:W-:Y:S02]  /*2ae0*/  LOP3.LUT R20, R20, 0xff, RZ, 0xc0, !PT ;  /* 0x000000ff14147812 */ /* 0x000fe400078ec0ff */
[----:B------:R-:W-:-:S03]  /*2af0*/  LOP3.LUT R26, R26, 0xff, RZ, 0xc0, !PT ;  /* 0x000000ff1a1a7812 */ /* 0x000fc600078ec0ff */
[----:B------:R-:W-:Y:S01]  /*2b00*/  VIADD R27, R20, 0xffffffff ;  /* 0xffffffff141b7836 */ /* 0x000fe20000000000 */
[----:B------:R-:W-:-:S04]  /*2b10*/  IADD3 R16, PT, PT, R26, -0x1, RZ ;  /* 0xffffffff1a107810 */ /* 0x000fc80007ffe0ff */
[----:B------:R-:W-:-:S04]  /*2b20*/  ISETP.GT.U32.AND P1, PT, R27, 0xfd, PT ;  /* 0x000000fd1b00780c */ /* 0x000fc80003f24070 */
[----:B------:R-:W-:Y:S02]  /*2b30*/  ISETP.GT.U32.OR P1, PT, R16, 0xfd, P1 ;  /* 0x000000fd1000780c */ /* 0x000fe40000f24470 */
[----:B------:R-:W-:-:S11]  /*2b40*/  MOV R16, R17 ;  /* 0x0000001100107202 */ /* 0x000fd60000000f00 */
[----:B------:R-:W-:Y:S01]  /*2b50*/  @!P1 MOV R18, RZ ;  /* 0x000000ff00129202 */ /* 0x000fe20000000f00 */
[----:B------:R-:W-:Y:S06]  /*2b60*/  @!P1 BRA `(.L_x_60) ;  /* 0x0000000000609947 */ /* 0x000fec0003800000 */
[----:B------:R-:W-:Y:S02]  /*2b70*/  FSETP.GTU.FTZ.AND P1, PT, |R17|, +INF , PT ;  /* 0x7f8000001100780b */ /* 0x000fe40003f3c200 */
[----:B------:R-:W-:-:S04]  /*2b80*/  FSETP.GTU.FTZ.AND P2, PT, |R0|, +INF , PT ;  /* 0x7f8000000000780b */ /* 0x000fc80003f5c200 */
[----:B------:R-:W-:-:S13]  /*2b90*/  PLOP3.LUT P1, PT, P1, P2, PT, 0xf8, 0x8f ;  /* 0x00000000008f781c */ /* 0x000fda0000f25f70 */
[----:B------:R-:W-:Y:S05]  /*2ba0*/  @P1 BRA `(.L_x_61) ;  /* 0x0000000400501947 */ /* 0x000fea0003800000 */
[----:B------:R-:W-:-:S13]  /*2bb0*/  LOP3.LUT P1, RZ, R21, 0x7fffffff, R16, 0xc8, !PT ;  /* 0x7fffffff15ff7812 */ /* 0x000fda000782c810 */
[----:B------:R-:W-:Y:S05]  /*2bc0*/  @!P1 BRA `(.L_x_62) ;  /* 0x0000000400409947 */ /* 0x000fea0003800000 */
[C---:B------:R-:W-:Y:S02]  /*2bd0*/  FSETP.NEU.FTZ.AND P3, PT, |R17|.reuse, +INF , PT ;  /* 0x7f8000001100780b */ /* 0x040fe40003f7d200 */
[----:B------:R-:W-:Y:S02]  /*2be0*/  FSETP.NEU.FTZ.AND P2, PT, |R0|, +INF , PT ;  /* 0x7f8000000000780b */ /* 0x000fe40003f5d200 */
[----:B------:R-:W-:-:S11]  /*2bf0*/  FSETP.NEU.FTZ.AND P1, PT, |R17|, +INF , PT ;  /* 0x7f8000001100780b */ /* 0x000fd60003f3d200 */
[----:B------:R-:W-:Y:S05]  /*2c00*/  @!P2 BRA !P3, `(.L_x_62) ;  /* 0x000000040030a947 */ /* 0x000fea0005800000 */
[----:B------:R-:W-:-:S04]  /*2c10*/  LOP3.LUT P3, RZ, R16, 0x7fffffff, RZ, 0xc0, !PT ;  /* 0x7fffffff10ff7812 */ /* 0x000fc8000786c0ff */
[----:B------:R-:W-:-:S13]  /*2c20*/  PLOP3.LUT P2, PT, P2, P3, PT, 0x2f, 0xf2 ;  /* 0x0000000000f2781c */ /* 0x000fda0001746577 */
[----:B------:R-:W-:Y:S05]  /*2c30*/  @P2 BRA `(.L_x_63) ;  /* 0x00000004001c2947 */ /* 0x000fea0003800000 */
[----:B------:R-:W-:-:S04]  /*2c40*/  LOP3.LUT P2, RZ, R21, 0x7fffffff, RZ, 0xc0, !PT ;  /* 0x7fffffff15ff7812 */ /* 0x000fc8000784c0ff */
[----:B------:R-:W-:-:S13]  /*2c50*/  PLOP3.LUT P1, PT, P1, P2, PT, 0x2f, 0xf2 ;  /* 0x0000000000f2781c */ /* 0x000fda0000f24577 */
[----:B------:R-:W-:Y:S05]  /*2c60*/  @P1 BRA `(.L_x_64) ;  /* 0x0000000400041947 */ /* 0x000fea0003800000 */
[----:B------:R-:W-:Y:S02]  /*2c70*/  IADD3 R18, PT, PT, R26, -0x1, RZ ;  /* 0xffffffff1a127810 */ /* 0x000fe40007ffe0ff */
[----:B------:R-:W-:Y:S02]  /*2c80*/  ISETP.GE.AND P2, PT, R27, RZ, PT ;  /* 0x000000ff1b00720c */ /* 0x000fe40003f46270 */
[----:B------:R-:W-:-:S11]  /*2c90*/  ISETP.GE.AND P1, PT, R18, RZ, PT ;  /* 0x000000ff1200720c */ /* 0x000fd60003f26270 */
[----:B------:R-:W-:Y:S02]  /*2ca0*/  @!P2 FFMA R21, R0, 1.84467440737095516160e+19, RZ ;  /* 0x5f8000000015a823 */ /* 0x000fe400000000ff */
[----:B------:R-:W-:Y:S01]  /*2cb0*/  @P1 IMAD.MOV.U32 R18, RZ, RZ, RZ ;  /* 0x000000ffff121224 */ /* 0x000fe200078e00ff */
[----:B------:R-:W-:Y:S01]  /*2cc0*/  @!P1 MOV R18, 0xffffffc0 ;  /* 0xffffffc000129802 */ /* 0x000fe20000000f00 */
[----:B------:R-:W-:-:S03]  /*2cd0*/  @!P1 FFMA R16, R17, 1.84467440737095516160e+19, RZ ;  /* 0x5f80000011109823 */ /* 0x000fc600000000ff */
[----:B------:R-:W-:-:S07]  /*2ce0*/  @!P2 IADD3 R18, PT, PT, R18, 0x40, RZ ;  /* 0x000000401212a810 */ /* 0x000fce0007ffe0ff */
.L_x_60:
[----:B------:R-:W-:Y:S01]  /*2cf0*/  LEA R28, R20, 0xc0800000, 0x17 ;  /* 0xc0800000141c7811 */ /* 0x000fe200078eb8ff */
[----:B------:R-:W-:Y:S01]  /*2d00*/  BSSY.RECONVERGENT B1, `(.L_x_65) ;  /* 0x0000036000017945 */ /* 0x000fe20003800200 */
[----:B------:R-:W-:-:S03]  /*2d10*/  IADD3 R27, PT, PT, R26, -0x7f, RZ ;  /* 0xffffff811a1b7810 */ /* 0x000fc60007ffe0ff */
[----:B------:R-:W-:Y:S02]  /*2d20*/  IMAD.IADD R29, R21, 0x1, -R28 ;  /* 0x00000001151d7824 */ /* 0x000fe400078e0a1c */
[C---:B------:R-:W-:Y:S01]  /*2d30*/  IMAD R16, R27.reuse, -0x800000, R16 ;  /* 0xff8000001b107824 */ /* 0x040fe200078e0210 */
[----:B------:R-:W-:Y:S01]  /*2d40*/  IADD3 R27, PT, PT, R27, 0x7f, -R20 ;  /* 0x0000007f1b1b7810 */ /* 0x000fe20007ffe814 */
[----:B------:R-:W0:Y:S01]  /*2d50*/  MUFU.RCP R28, R29 ;  /* 0x0000001d001c7308 */ /* 0x000e220000001000 */
[----:B------:R-:W-:Y:S02]  /*2d60*/  FADD.FTZ R21, -R29, -RZ ;  /* 0x800000ff1d157221 */ /* 0x000fe40000010100 */
[----:B------:R-:W-:Y:S02]  /*2d70*/  IADD3 R27, PT, PT, R27, R18, RZ ;  /* 0x000000121b1b7210 */ /* 0x000fe40007ffe0ff */
[----:B0-----:R-:W-:-:S04]  /*2d80*/  FFMA R17, R28, R21, 1 ;  /* 0x3f8000001c117423 */ /* 0x001fc80000000015 */
[----:B------:R-:W-:-:S04]  /*2d90*/  FFMA R17, R28, R17, R28 ;  /* 0x000000111c117223 */ /* 0x000fc8000000001c */
[----:B------:R-:W-:-:S04]  /*2da0*/  FFMA R20, R16, R17, RZ ;  /* 0x0000001110147223 */ /* 0x000fc800000000ff */
[----:B------:R-:W-:-:S04]  /*2db0*/  FFMA R26, R21, R20, R16 ;  /* 0x00000014151a7223 */ /* 0x000fc80000000010 */
[----:B------:R-:W-:-:S04]  /*2dc0*/  FFMA R20, R17, R26, R20 ;  /* 0x0000001a11147223 */ /* 0x000fc80000000014 */
[----:B------:R-:W-:-:S04]  /*2dd0*/  FFMA R21, R21, R20, R16 ;  /* 0x0000001415157223 */ /* 0x000fc80000000010 */
[----:B------:R-:W-:-:S05]  /*2de0*/  FFMA R16, R17, R21, R20 ;  /* 0x0000001511107223 */ /* 0x000fca0000000014 */
[----:B------:R-:W-:-:S04]  /*2df0*/  SHF.R.U32.HI R18, RZ, 0x17, R16 ;  /* 0x00000017ff127819 */ /* 0x000fc80000011610 */
[----:B------:R-:W-:-:S05]  /*2e00*/  LOP3.LUT R18, R18, 0xff, RZ, 0xc0, !PT ;  /* 0x000000ff12127812 */ /* 0x000fca00078ec0ff */
[----:B------:R-:W-:-:S05]  /*2e10*/  IMAD.IADD R18, R18, 0x1, R27 ;  /* 0x0000000112127824 */ /* 0x000fca00078e021b */
[----:B------:R-:W-:-:S04]  /*2e20*/  IADD3 R26, PT, PT, R18, -0x1, RZ ;  /* 0xffffffff121a7810 */ /* 0x000fc80007ffe0ff */
[----:B------:R-:W-:-:S13]  /*2e30*/  ISETP.GE.U32.AND P1, PT, R26, 0xfe, PT ;  /* 0x000000fe1a00780c */ /* 0x000fda0003f26070 */
[----:B------:R-:W-:Y:S05]  /*2e40*/  @!P1 BRA `(.L_x_66) ;  /* 0x0000000000809947 */ /* 0x000fea0003800000 */
[----:B------:R-:W-:-:S13]  /*2e50*/  ISETP.GT.AND P1, PT, R18, 0xfe, PT ;  /* 0x000000fe1200780c */ /* 0x000fda0003f24270 */
[----:B------:R-:W-:Y:S05]  /*2e60*/  @P1 BRA `(.L_x_67) ;  /* 0x00000000006c1947 */ /* 0x000fea0003800000 */
[----:B------:R-:W-:-:S13]  /*2e70*/  ISETP.GE.AND P1, PT, R18, 0x1, PT ;  /* 0x000000011200780c */ /* 0x000fda0003f26270 */
[----:B------:R-:W-:Y:S05]  /*2e80*/  @P1 BRA `(.L_x_68) ;  /* 0x0000000000741947 */ /* 0x000fea0003800000 */
[----:B------:R-:W-:Y:S02]  /*2e90*/  ISETP.GE.AND P1, PT, R18, -0x18, PT ;  /* 0xffffffe81200780c */ /* 0x000fe40003f26270 */
[----:B------:R-:W-:-:S11]  /*2ea0*/  LOP3.LUT R16, R16, 0x80000000, RZ, 0xc0, !PT ;  /* 0x8000000010107812 */ /* 0x000fd600078ec0ff */
[----:B------:R-:W-:Y:S05]  /*2eb0*/  @!P1 BRA `(.L_x_68) ;  /* 0x0000000000689947 */ /* 0x000fea0003800000 */
[CCC-:B------:R-:W-:Y:S01]  /*2ec0*/  FFMA.RZ R27, R17.reuse, R21.reuse, R20.reuse ;  /* 0x00000015111b7223 */ /* 0x1c0fe2000000c014 */
[CCC-:B------:R-:W-:Y:S01]  /*2ed0*/  FFMA.RP R26, R17.reuse, R21.reuse, R20.reuse ;  /* 0x00000015111a7223 */ /* 0x1c0fe20000008014 */
[----:B------:R-:W-:Y:S01]  /*2ee0*/  FFMA.RM R17, R17, R21, R20 ;  /* 0x0000001511117223 */ /* 0x000fe20000004014 */
[C---:B------:R-:W-:Y:S02]  /*2ef0*/  IADD3 R21, PT, PT, R18.reuse, 0x20, RZ ;  /* 0x0000002012157810 */ /* 0x040fe40007ffe0ff */
[----:B------:R-:W-:Y:S02]  /*2f00*/  LOP3.LUT R20, R27, 0x7fffff, RZ, 0xc0, !PT ;  /* 0x007fffff1b147812 */ /* 0x000fe400078ec0ff */
[----:B------:R-:W-:Y:S02]  /*2f10*/  ISETP.NE.AND P3, PT, R18, RZ, PT ;  /* 0x000000ff1200720c */ /* 0x000fe40003f65270 */
[----:B------:R-:W-:Y:S02]  /*2f20*/  LOP3.LUT R20, R20, 0x800000, RZ, 0xfc, !PT ;  /* 0x0080000014147812 */ /* 0x000fe400078efcff */
[----:B------:R-:W-:Y:S01]  /*2f30*/  ISETP.NE.AND P2, PT, R18, RZ, PT ;  /* 0x000000ff1200720c */ /* 0x000fe20003f45270 */
[----:B------:R-:W-:Y:S01]  /*2f40*/  IMAD.MOV R18, RZ, RZ, -R18 ;  /* 0x000000ffff127224 */ /* 0x000fe200078e0a12 */
[----:B------:R-:W-:-:S02]  /*2f50*/  SHF.L.U32 R21, R20, R21, RZ ;  /* 0x0000001514157219 */ /* 0x000fc400000006ff */
[----:B------:R-:W-:Y:S02]  /*2f60*/  FSETP.NEU.FTZ.AND P1, PT, R26, R17, PT ;  /* 0x000000111a00720b */ /* 0x000fe40003f3d000 */
[----:B------:R-:W-:Y:S02]  /*2f70*/  SEL R17, R18, RZ, P3 ;  /* 0x000000ff12117207 */ /* 0x000fe40001800000 */
[----:B------:R-:W-:Y:S02]  /*2f80*/  ISETP.NE.AND P2, PT, R21, RZ, P2 ;  /* 0x000000ff1500720c */ /* 0x000fe40001745270 */
[----:B------:R-:W-:Y:S02]  /*2f90*/  SHF.R.U32.HI R17, RZ, R17, R20 ;  /* 0x00000011ff117219 */ /* 0x000fe40000011614 */
[----:B------:R-:W-:Y:S02]  /*2fa0*/  PLOP3.LUT P1, PT, P1, P2, PT, 0xf8, 0x8f ;  /* 0x00000000008f781c */ /* 0x000fe40000f25f70 */
[----:B------:R-:W-:-:S02]  /*2fb0*/  SHF.R.U32.HI R21, RZ, 0x1, R17 ;  /* 0x00000001ff157819 */ /* 0x000fc40000011611 */
[----:B------:R-:W-:-:S04]  /*2fc0*/  SEL R18, RZ, 0x1, !P1 ;  /* 0x00000001ff127807 */ /* 0x000fc80004800000 */
[----:B------:R-:W-:-:S04]  /*2fd0*/  LOP3.LUT R18, R18, 0x1, R21, 0xf8, !PT ;  /* 0x0000000112127812 */ /* 0x000fc800078ef815 */
[----:B------:R-:W-:-:S04]  /*2fe0*/  LOP3.LUT R18, R18, R17, RZ, 0xc0, !PT ;  /* 0x0000001112127212 */ /* 0x000fc800078ec0ff */
[----:B------:R-:W-:-:S04]  /*2ff0*/  IADD3 R21, PT, PT, R21, R18, RZ ;  /* 0x0000001215157210 */ /* 0x000fc80007ffe0ff */
[----:B------:R-:W-:Y:S01]  /*3000*/  LOP3.LUT R16, R21, R16, RZ, 0xfc, !PT ;  /* 0x0000001015107212 */ /* 0x000fe200078efcff */
[----:B------:R-:W-:Y:S06]  /*3010*/  BRA `(.L_x_68) ;  /* 0x0000000000107947 */ /* 0x000fec0003800000 */
.L_x_67:
[----:B------:R-:W-:-:S04]  /*3020*/  LOP3.LUT R16, R16, 0x80000000, RZ, 0xc0, !PT ;  /* 0x8000000010107812 */ /* 0x000fc800078ec0ff */
[----:B------:R-:W-:Y:S01]  /*3030*/  LOP3.LUT R16, R16, 0x7f800000, RZ, 0xfc, !PT ;  /* 0x7f80000010107812 */ /* 0x000fe200078efcff */
[----:B------:R-:W-:Y:S06]  /*3040*/  BRA `(.L_x_68) ;  /* 0x0000000000047947 */ /* 0x000fec0003800000 */
.L_x_66:
[----:B------:R-:W-:-:S07]  /*3050*/  LEA R16, R27, R16, 0x17 ;  /* 0x000000101b107211 */ /* 0x000fce00078eb8ff */
.L_x_68:
[----:B------:R-:W-:Y:S05]  /*3060*/  BSYNC.RECONVERGENT B1 ;  /* 0x0000000000017941 */ /* 0x000fea0003800200 */
.L_x_65:
[----:B------:R-:W-:Y:S05]  /*3070*/  BRA `(.L_x_69) ;  /* 0x0000000000207947 */ /* 0x000fea0003800000 */
.L_x_64:
[----:B------:R-:W-:-:S04]  /*3080*/  LOP3.LUT R16, R21, 0x80000000, R16, 0x48, !PT ;  /* 0x8000000015107812 */ /* 0x000fc800078e4810 */
[----:B------:R-:W-:Y:S01]  /*3090*/  LOP3.LUT R16, R16, 0x7f800000, RZ, 0xfc, !PT ;  /* 0x7f80000010107812 */ /* 0x000fe200078efcff */
[----:B------:R-:W-:Y:S06]  /*30a0*/  BRA `(.L_x_69) ;  /* 0x0000000000147947 */ /* 0x000fec0003800000 */
.L_x_63:
[----:B------:R-:W-:Y:S01]  /*30b0*/  LOP3.LUT R16, R21, 0x80000000, R16, 0x48, !PT ;  /* 0x8000000015107812 */ /* 0x000fe200078e4810 */
[----:B------:R-:W-:Y:S06]  /*30c0*/  BRA `(.L_x_69) ;  /* 0x00000000000c7947 */ /* 0x000fec0003800000 */
.L_x_62:
[----:B------:R-:W0:Y:S01]  /*30d0*/  MUFU.RSQ R16, -QNAN ;  /* 0xffc0000000107908 */ /* 0x000e220000001400 */
[----:B------:R-:W-:Y:S05]  /*30e0*/  BRA `(.L_x_69) ;  /* 0x0000000000047947 */ /* 0x000fea0003800000 */
.L_x_61:
[----:B------:R-:W-:-:S07]  /*30f0*/  FADD.FTZ R16, R17, R0 ;  /* 0x0000000011107221 */ /* 0x000fce0000010000 */
.L_x_69:
[----:B------:R-:W-:Y:S05]  /*3100*/  BSYNC.RECONVERGENT B0 ;  /* 0x0000000000007941 */ /* 0x000fea0003800200 */
.L_x_59:
[----:B------:R-:W-:Y:S02]  /*3110*/  HFMA2 R17, -RZ, RZ, 0, 0 ;  /* 0x00000000ff117431 */ /* 0x000fe400000001ff */
[----:B0-----:R-:W-:Y:S01]  /*3120*/  IMAD.MOV.U32 R18, RZ, RZ, R16 ;  /* 0x000000ffff127224 */ /* 0x001fe200078e0010 */
[----:B------:R-:W-:-:S04]  /*3130*/  MOV R16, R19 ;  /* 0x0000001300107202 */ /* 0x000fc80000000f00 */
[----:B------:R-:W-:Y:S05]  /*3140*/  RET.REL.NODEC R16 `(_Z3SDHPfS_S_P10hist_entryifi) ;  /* 0xffffffcc10ac7950 */ /* 0x000fea0003c3ffff */
.L_x_70:
[----:B------:R-:W-:-:S00]  /*3150*/  BRA `(.L_x_70) ;  /* 0xfffffffc00fc7947 */ /* 0x000fc0000383ffff */
[----:B------:R-:W-:-:S00]  /*3160*/  NOP ;  /* 0x0000000000007918 */ /* 0x000fc00000000000 */
        /* <DEDUP_REMOVED lines=9> */
.L_x_72:


//--------------------- .nv.shared._Z3SDHPfS_S_P10hist_entryifi --------------------------
	.section	.nv.shared._Z3SDHPfS_S_P10hist_entryifi,"aw",@nobits
	.sectionflags	@""
	.align	16
	.zero		1024


//--------------------- .nv.shared.reserved.0     --------------------------
	.section	.nv.shared.reserved.0,"aw",@nobits
	.weak		__nv_reservedSMEM_offset_0_alias
	.size		__nv_reservedSMEM_offset_0_alias, 0, 64
	.other		__nv_reservedSMEM_offset_0_alias,@"STO_CUDA_RESERVED_SHARED STV_DEFAULT"
__nv_reservedSMEM_offset_0_alias:
	.zero		0
	.zero		64


//--------------------- .nv.constant0._Z3SDHPfS_S_P10hist_entryifi --------------------------
	.section	.nv.constant0._Z3SDHPfS_S_P10hist_entryifi,"a",@progbits
	.sectionflags	@""
	.align	4
.nv.constant0._Z3SDHPfS_S_P10hist_entryifi:
	.zero		940


//--------------------- SYMBOLS --------------------------

	.type		.nv.reservedSmem.offset0,@object
	.size		.nv.reservedSmem.offset0,0x4
	.type		.nv.reservedSmem.cap,@object
	.size		.nv.reservedSmem.cap,0x4
